// auto-generated by cutlass_sweep.gemm — config: {"arch": "sm_90", "cluster_m": 1, "cluster_n": 1, "dtype": "bf16", "dtype_b": "bf16", "layout": "nt", "stages": 0, "tile_k": 64, "tile_m": 256, "tile_n": 80}
#include "cutlass/cutlass.h"
#include "cutlass/gemm/collective/collective_builder.hpp"
#include "cutlass/gemm/device/gemm_universal_adapter.h"
#include "cutlass/gemm/kernel/gemm_universal.hpp"
#include "cutlass/epilogue/collective/collective_builder.hpp"

using ElemA = cutlass::bfloat16_t;
using ElemB = cutlass::bfloat16_t;
using ElemCD = cutlass::bfloat16_t;
using Acc  = float;
using TileShape    = cute::Shape<cute::_256, cute::_80, cute::_64>;
using ClusterShape = cute::Shape<cute::_1, cute::_1, cute::_1>;

using CollectiveEpilogue = typename cutlass::epilogue::collective::CollectiveBuilder<
    cutlass::arch::Sm90, cutlass::arch::OpClassTensorOp,
    TileShape, ClusterShape,
    cutlass::epilogue::collective::EpilogueTileAuto,
    Acc, Acc,
    ElemCD, cutlass::layout::RowMajor, 128 / cutlass::sizeof_bits<ElemCD>::value,
    ElemCD, cutlass::layout::RowMajor, 128 / cutlass::sizeof_bits<ElemCD>::value,
    cutlass::epilogue::collective::EpilogueScheduleAuto
  >::CollectiveOp;

using CollectiveMainloop = typename cutlass::gemm::collective::CollectiveBuilder<
    cutlass::arch::Sm90, cutlass::arch::OpClassTensorOp,
    ElemA, cutlass::layout::RowMajor, 128 / cutlass::sizeof_bits<ElemA>::value,
    ElemB, cutlass::layout::ColumnMajor, 128 / cutlass::sizeof_bits<ElemB>::value,
    Acc,
    TileShape, ClusterShape,
    cutlass::gemm::collective::StageCountAutoCarveout<static_cast<int>(sizeof(typename CollectiveEpilogue::SharedStorage))>,
    cutlass::gemm::collective::KernelScheduleAuto
  >::CollectiveOp;

using GemmKernel = cutlass::gemm::kernel::GemmUniversal<
    cute::Shape<int,int,int,int>,
    CollectiveMainloop,
    CollectiveEpilogue
>;
using Gemm = cutlass::gemm::device::GemmUniversalAdapter<GemmKernel>;

// Force the device kernel symbol into the cubin without needing a host main.
auto* _anchor = &cutlass::device_kernel<GemmKernel>;


// ===== COMPILED SASS (sm_90a) =====

	.target	sm_90a

	.elftype	@"ET_EXEC"


//--------------------- .note.nv.tkinfo           --------------------------
	.section	.note.nv.tkinfo,"",@"SHT_NOTE"
	.sectionflags	@"SHF_NOTE_NV_TKINFO"
	.tkinfo
        /*0018*/ 	.word	0x00000002
        /*0030*/ 	.string	""
        /*0030*/ 	.string	"ptxas"
        /*0030*/ 	.string	"Cuda compilation tools, release 13.0, V13.0.88"
        /*0030*/ 	.string	"Build cuda_13.0.r13.0/compiler.36424714_0"
        /*0030*/ 	.string	"-arch sm_90a -m 64 "



//--------------------- .note.nv.cuinfo           --------------------------
	.section	.note.nv.cuinfo,"",@"SHT_NOTE"
	.sectionflags	@"SHF_NOTE_NV_CUINFO"
        /*0018*/ 	.short	0x0002
        /*001a*/ 	.short	0x005a
        /*001c*/ 	.short	0x0082
	.zero		2


//--------------------- .nv.info                  --------------------------
	.section	.nv.info,"",@"SHT_CUDA_INFO"
	.align	4


	//----- nvinfo : EIATTR_REGCOUNT
	.align		4
        /*0000*/ 	.byte	0x04, 0x2f
        /*0002*/ 	.short	(.L_15 - .L_14)
	.align		4
.L_14:
        /*0004*/ 	.word	index@(_ZN7cutlass13device_kernelINS_4gemm6kernel13GemmUniversalIN4cute5tupleIJiiiiEEENS1_10collective13CollectiveMmaINS1_34MainloopSm90TmaGmmaWarpSpecializedILi5ENS5_IJNS4_1CILi1EEESB_SB_EEENS1_35KernelTmaWarpSpecializedCooperativeEEENS5_IJNSA_ILi256EEENSA_ILi80EEENSA_ILi64EEEEEENS_10bfloat16_tENS5_IJlSB_lEEESJ_SK_NS4_8TiledMMAINS4_8MMA_AtomIJNS4_4SM904GMMA27MMA_64x16x16_F32BF16BF16_SSILNSO_5MajorE0ELSQ_0ELNSO_7ScaleInE1ELSR_1EEEEEENS4_6LayoutINS5_IJNSA_ILi2EEESB_SB_EEENS5_IJSB_NSA_ILi0EEESX_EEEEENS5_IJNS4_10UnderscoreES10_S10_EEEEENS4_13SM90_TMA_LOADENS4_14ComposedLayoutINS4_7SwizzleILi3ELi4ELi3EEENS4_18smem_ptr_flag_bitsILi16EEENSU_INS5_IJNSA_ILi8EEESH_EEENS5_IJSH_SB_EEEEEEEvNS4_8identityES13_S1D_vS1E_EENS_8epilogue10collective6detail29Sm90TmaWarpSpecializedAdapterINS1H_15DefaultEpilogueISJ_SK_SK_NS1G_6thread17LinearCombinationISJ_Li1EffLNS1L_9ScaleType4KindE0ELNS_15FloatRoundStyleE2ESJ_EENS1_15EpilogueDefaultEEEEEvvEEEEvNT_6ParamsE)
        /*0008*/ 	.word	0x000000a8


	//----- nvinfo : EIATTR_FRAME_SIZE
	.align		4
.L_15:
        /*000c*/ 	.byte	0x04, 0x11
        /*000e*/ 	.short	(.L_17 - .L_16)
	.align		4
.L_16:
        /*0010*/ 	.word	index@(_ZN7cutlass13device_kernelINS_4gemm6kernel13GemmUniversalIN4cute5tupleIJiiiiEEENS1_10collective13CollectiveMmaINS1_34MainloopSm90TmaGmmaWarpSpecializedILi5ENS5_IJNS4_1CILi1EEESB_SB_EEENS1_35KernelTmaWarpSpecializedCooperativeEEENS5_IJNSA_ILi256EEENSA_ILi80EEENSA_ILi64EEEEEENS_10bfloat16_tENS5_IJlSB_lEEESJ_SK_NS4_8TiledMMAINS4_8MMA_AtomIJNS4_4SM904GMMA27MMA_64x16x16_F32BF16BF16_SSILNSO_5MajorE0ELSQ_0ELNSO_7ScaleInE1ELSR_1EEEEEENS4_6LayoutINS5_IJNSA_ILi2EEESB_SB_EEENS5_IJSB_NSA_ILi0EEESX_EEEEENS5_IJNS4_10UnderscoreES10_S10_EEEEENS4_13SM90_TMA_LOADENS4_14ComposedLayoutINS4_7SwizzleILi3ELi4ELi3EEENS4_18smem_ptr_flag_bitsILi16EEENSU_INS5_IJNSA_ILi8EEESH_EEENS5_IJSH_SB_EEEEEEEvNS4_8identityES13_S1D_vS1E_EENS_8epilogue10collective6detail29Sm90TmaWarpSpecializedAdapterINS1H_15DefaultEpilogueISJ_SK_SK_NS1G_6thread17LinearCombinationISJ_Li1EffLNS1L_9ScaleType4KindE0ELNS_15FloatRoundStyleE2ESJ_EENS1_15EpilogueDefaultEEEEEvvEEEEvNT_6ParamsE)
        /*0014*/ 	.word	0x00000000


	//----- nvinfo : EIATTR_MIN_STACK_SIZE
	.align		4
.L_17:
        /*0018*/ 	.byte	0x04, 0x12
        /*001a*/ 	.short	(.L_19 - .L_18)
	.align		4
.L_18:
        /*001c*/ 	.word	index@(_ZN7cutlass13device_kernelINS_4gemm6kernel13GemmUniversalIN4cute5tupleIJiiiiEEENS1_10collective13CollectiveMmaINS1_34MainloopSm90TmaGmmaWarpSpecializedILi5ENS5_IJNS4_1CILi1EEESB_SB_EEENS1_35KernelTmaWarpSpecializedCooperativeEEENS5_IJNSA_ILi256EEENSA_ILi80EEENSA_ILi64EEEEEENS_10bfloat16_tENS5_IJlSB_lEEESJ_SK_NS4_8TiledMMAINS4_8MMA_AtomIJNS4_4SM904GMMA27MMA_64x16x16_F32BF16BF16_SSILNSO_5MajorE0ELSQ_0ELNSO_7ScaleInE1ELSR_1EEEEEENS4_6LayoutINS5_IJNSA_ILi2EEESB_SB_EEENS5_IJSB_NSA_ILi0EEESX_EEEEENS5_IJNS4_10UnderscoreES10_S10_EEEEENS4_13SM90_TMA_LOADENS4_14ComposedLayoutINS4_7SwizzleILi3ELi4ELi3EEENS4_18smem_ptr_flag_bitsILi16EEENSU_INS5_IJNSA_ILi8EEESH_EEENS5_IJSH_SB_EEEEEEEvNS4_8identityES13_S1D_vS1E_EENS_8epilogue10collective6detail29Sm90TmaWarpSpecializedAdapterINS1H_15DefaultEpilogueISJ_SK_SK_NS1G_6thread17LinearCombinationISJ_Li1EffLNS1L_9ScaleType4KindE0ELNS_15FloatRoundStyleE2ESJ_EENS1_15EpilogueDefaultEEEEEvvEEEEvNT_6ParamsE)
        /*0020*/ 	.word	0x00000000
.L_19:


//--------------------- .nv.compat                --------------------------
	.section	.nv.compat,"",@"SHT_CUDA_COMPAT_INFO"
	.align	4
        /*0000*/ 	.byte	0x02, 0x09, 0x01, 0x00, 0x02, 0x02, 0x04, 0x00, 0x02, 0x05, 0x05, 0x00, 0x03, 0x07, 0x01, 0x01
        /*0010*/ 	.byte	0x02, 0x03, 0x01, 0x00, 0x02, 0x06, 0x01, 0x00, 0x04, 0x0b, 0x08, 0x00, 0x00, 0x00, 0x00, 0x00
        /*0020*/ 	.byte	0x00, 0x00, 0x00, 0x00


//--------------------- .nv.info._ZN7cutlass13device_kernelINS_4gemm6kernel13GemmUniversalIN4cute5tupleIJiiiiEEENS1_10collective13CollectiveMmaINS1_34MainloopSm90TmaGmmaWarpSpecializedILi5ENS5_IJNS4_1CILi1EEESB_SB_EEENS1_35KernelTmaWarpSpecializedCooperativeEEENS5_IJNSA_ILi256EEENSA_ILi80EEENSA_ILi64EEEEEENS_10bfloat16_tENS5_IJlSB_lEEESJ_SK_NS4_8TiledMMAINS4_8MMA_AtomIJNS4_4SM904GMMA27MMA_64x16x16_F32BF16BF16_SSILNSO_5MajorE0ELSQ_0ELNSO_7ScaleInE1ELSR_1EEEEEENS4_6LayoutINS5_IJNSA_ILi2EEESB_SB_EEENS5_IJSB_NSA_ILi0EEESX_EEEEENS5_IJNS4_10UnderscoreES10_S10_EEEEENS4_13SM90_TMA_LOADENS4_14ComposedLayoutINS4_7SwizzleILi3ELi4ELi3EEENS4_18smem_ptr_flag_bitsILi16EEENSU_INS5_IJNSA_ILi8EEESH_EEENS5_IJSH_SB_EEEEEEEvNS4_8identityES13_S1D_vS1E_EENS_8epilogue10collective6detail29Sm90TmaWarpSpecializedAdapterINS1H_15DefaultEpilogueISJ_SK_SK_NS1G_6thread17LinearCombinationISJ_Li1EffLNS1L_9ScaleType4KindE0ELNS_15FloatRoundStyleE2ESJ_EENS1_15EpilogueDefaultEEEEEvvEEEEvNT_6ParamsE --------------------------
	.section	.nv.info._ZN7cutlass13device_kernelINS_4gemm6kernel13GemmUniversalIN4cute5tupleIJiiiiEEENS1_10collective13CollectiveMmaINS1_34MainloopSm90TmaGmmaWarpSpecializedILi5ENS5_IJNS4_1CILi1EEESB_SB_EEENS1_35KernelTmaWarpSpecializedCooperativeEEENS5_IJNSA_ILi256EEENSA_ILi80EEENSA_ILi64EEEEEENS_10bfloat16_tENS5_IJlSB_lEEESJ_SK_NS4_8TiledMMAINS4_8MMA_AtomIJNS4_4SM904GMMA27MMA_64x16x16_F32BF16BF16_SSILNSO_5MajorE0ELSQ_0ELNSO_7ScaleInE1ELSR_1EEEEEENS4_6LayoutINS5_IJNSA_ILi2EEESB_SB_EEENS5_IJSB_NSA_ILi0EEESX_EEEEENS5_IJNS4_10UnderscoreES10_S10_EEEEENS4_13SM90_TMA_LOADENS4_14ComposedLayoutINS4_7SwizzleILi3ELi4ELi3EEENS4_18smem_ptr_flag_bitsILi16EEENSU_INS5_IJNSA_ILi8EEESH_EEENS5_IJSH_SB_EEEEEEEvNS4_8identityES13_S1D_vS1E_EENS_8epilogue10collective6detail29Sm90TmaWarpSpecializedAdapterINS1H_15DefaultEpilogueISJ_SK_SK_NS1G_6thread17LinearCombinationISJ_Li1EffLNS1L_9ScaleType4KindE0ELNS_15FloatRoundStyleE2ESJ_EENS1_15EpilogueDefaultEEEEEvvEEEEvNT_6ParamsE,"",@"SHT_CUDA_INFO"
	.sectionflags	@""
	.align	4


	//----- nvinfo : EIATTR_CUDA_API_VERSION
	.align		4
        /*0000*/ 	.byte	0x04, 0x37
        /*0002*/ 	.short	(.L_21 - .L_20)
.L_20:
        /*0004*/ 	.word	0x00000082


	//----- nvinfo : EIATTR_KPARAM_INFO
	.align		4
.L_21:
        /*0008*/ 	.byte	0x04, 0x17
        /*000a*/ 	.short	(.L_23 - .L_22)
.L_22:
        /*000c*/ 	.word	0x00000000
        /*0010*/ 	.short	0x0000
        /*0012*/ 	.short	0x0070
        /*0014*/ 	.byte	0x00, 0xf0, 0x01, 0x10


	//----- nvinfo : EIATTR_SPARSE_MMA_MASK
	.align		4
.L_23:
        /*0018*/ 	.byte	0x03, 0x50
        /*001a*/ 	.short	0x0000


	//----- nvinfo : EIATTR_MAXREG_COUNT
	.align		4
        /*001c*/ 	.byte	0x03, 0x1b
        /*001e*/ 	.short	0x00a8


	//----- nvinfo : EIATTR_NUM_BARRIERS
	.align		4
        /*0020*/ 	.byte	0x02, 0x4c
        /*0022*/ 	.byte	0x01
	.zero		1


	//----- nvinfo : EIATTR_EXTERNS
	.align		4
        /*0024*/ 	.byte	0x04, 0x0f
        /*0026*/ 	.short	(.L_25 - .L_24)


	//   ....[0]....
	.align		4
.L_24:
        /*0028*/ 	.word	index@(__assertfail)


	//----- nvinfo : EIATTR_MERCURY_ISA_VERSION
	.align		4
.L_25:
        /*002c*/ 	.byte	0x03, 0x5f
        /*002e*/ 	.short	0x0101


	//----- nvinfo : EIATTR_INT_WARP_WIDE_INSTR_OFFSETS
	.align		4
        /*0030*/ 	.byte	0x04, 0x31
        /*0032*/ 	.short	(.L_27 - .L_26)


	//   ....[0]....
.L_26:
        /*0034*/ 	.word	0x000003d0


	//   ....[1]....
        /*0038*/ 	.word	0x00000400


	//   ....[2]....
        /*003c*/ 	.word	0x000004e0


	//----- nvinfo : EIATTR_COOP_GROUP_MASK_REGIDS
	.align		4
.L_27:
        /*0040*/ 	.byte	0x04, 0x29
        /*0042*/ 	.short	(.L_29 - .L_28)


	//   ....[0]....
.L_28:
        /*0044*/ 	.word	0xffffffff


	//   ....[1]....
        /*0048*/ 	.word	0xffffffff


	//   ....[2]....
        /*004c*/ 	.word	0xffffffff


	//   ....[3]....
        /*0050*/ 	.word	0xffffffff


	//   ....[4]....
        /*0054*/ 	.word	0xffffffff


	//----- nvinfo : EIATTR_COOP_GROUP_INSTR_OFFSETS
	.align		4
.L_29:
        /*0058*/ 	.byte	0x04, 0x28
        /*005a*/ 	.short	(.L_31 - .L_30)


	//   ....[0]....
.L_30:
        /*005c*/ 	.word	0x00000060


	//   ....[1]....
        /*0060*/ 	.word	0x00000070


	//   ....[2]....
        /*0064*/ 	.word	0x00000130


	//   ....[3]....
        /*0068*/ 	.word	0x000002e0


	//   ....[4]....
        /*006c*/ 	.word	0x00000f90


	//----- nvinfo : EIATTR_REG_RECONFIG
	.align		4
.L_31:
        /*0070*/ 	.byte	0x01, 0x54
	.zero		2


	//----- nvinfo : EIATTR_SYSCALL_OFFSETS
	.align		4
        /*0074*/ 	.byte	0x04, 0x46
        /*0076*/ 	.short	(.L_33 - .L_32)


	//   ....[0]....
.L_32:
        /*0078*/ 	.word	0x00001150


	//----- nvinfo : EIATTR_MBARRIER_INSTR_OFFSETS
	.align		4
.L_33:
        /*007c*/ 	.byte	0x04, 0x39
        /*007e*/ 	.short	(.L_35 - .L_34)


	//   ....[0]....
.L_34:
        /*0080*/ 	.word	0x00000230
        /*0084*/ 	.word	0x000000ff
        /*0088*/ 	.word	0x00000000
        /*008c*/ 	.short	0x0100
        /*008e*/ 	.byte	0x08
	.zero		1


	//   ....[1]....
        /*0090*/ 	.word	0x00000240
        /*0094*/ 	.word	0x000000ff
        /*0098*/ 	.word	0x00000028
        /*009c*/ 	.short	0x0100
        /*009e*/ 	.byte	0x08
	.zero		1


	//   ....[2]....
        /*00a0*/ 	.word	0x00000250
        /*00a4*/ 	.word	0x000000ff
        /*00a8*/ 	.word	0x00000008
        /*00ac*/ 	.short	0x0100
        /*00ae*/ 	.byte	0x08
	.zero		1


	//   ....[3]....
        /*00b0*/ 	.word	0x00000260
        /*00b4*/ 	.word	0x000000ff
        /*00b8*/ 	.word	0x00000030
        /*00bc*/ 	.short	0x0100
        /*00be*/ 	.byte	0x08
	.zero		1


	//   ....[4]....
        /*00c0*/ 	.word	0x00000270
        /*00c4*/ 	.word	0x000000ff
        /*00c8*/ 	.word	0x00000010
        /*00cc*/ 	.short	0x0100
        /*00ce*/ 	.byte	0x08
	.zero		1


	//   ....[5]....
        /*00d0*/ 	.word	0x00000280
        /*00d4*/ 	.word	0x000000ff
        /*00d8*/ 	.word	0x00000038
        /*00dc*/ 	.short	0x0100
        /*00de*/ 	.byte	0x08
	.zero		1


	//   ....[6]....
        /*00e0*/ 	.word	0x00000290
        /*00e4*/ 	.word	0x000000ff
        /*00e8*/ 	.word	0x00000018
        /*00ec*/ 	.short	0x0100
        /*00ee*/ 	.byte	0x08
	.zero		1


	//   ....[7]....
        /*00f0*/ 	.word	0x000002a0
        /*00f4*/ 	.word	0x000000ff
        /*00f8*/ 	.word	0x00000040
        /*00fc*/ 	.short	0x0100
        /*00fe*/ 	.byte	0x08
	.zero		1


	//   ....[8]....
        /*0100*/ 	.word	0x000002b0
        /*0104*/ 	.word	0x000000ff
        /*0108*/ 	.word	0x00000020
        /*010c*/ 	.short	0x0100
        /*010e*/ 	.byte	0x08
	.zero		1


	//   ....[9]....
        /*0110*/ 	.word	0x000002c0
        /*0114*/ 	.word	0x000000ff
        /*0118*/ 	.word	0x00000048
        /*011c*/ 	.short	0x0100
        /*011e*/ 	.byte	0x08
	.zero		1


	//   ....[10]....
        /*0120*/ 	.word	0x00000550
        /*0124*/ 	.word	0x000000ff
        /*0128*/ 	.word	0x00000060
        /*012c*/ 	.short	0x0100
        /*012e*/ 	.byte	0x06
	.zero		1


	//   ....[11]....
        /*0130*/ 	.word	0x000005b0
        /*0134*/ 	.word	0x000000ff
        /*0138*/ 	.word	0x00000068
        /*013c*/ 	.short	0x0100
        /*013e*/ 	.byte	0x06
	.zero		1


	//   ....[12]....
        /*0140*/ 	.word	0x000011d0
        /*0144*/ 	.word	0x00000003
        /*0148*/ 	.word	0x00000000
        /*014c*/ 	.short	0x010a
        /*014e*/ 	.byte	0x3f
	.zero		1


	//   ....[13]....
        /*0150*/ 	.word	0x00001210
        /*0154*/ 	.word	0x00000003
        /*0158*/ 	.word	0x00000000
        /*015c*/ 	.short	0x010a
        /*015e*/ 	.byte	0x3f
	.zero		1


	//   ....[14]....
        /*0160*/ 	.word	0x00002310
        /*0164*/ 	.word	0x000000ff
        /*0168*/ 	.word	0x00000000
        /*016c*/ 	.short	0x010a
        /*016e*/ 	.byte	0x08
	.zero		1


	//   ....[15]....
        /*0170*/ 	.word	0x00002350
        /*0174*/ 	.word	0x000000ff
        /*0178*/ 	.word	0x00000000
        /*017c*/ 	.short	0x010a
        /*017e*/ 	.byte	0x08
	.zero		1


	//   ....[16]....
        /*0180*/ 	.word	0x00003320
        /*0184*/ 	.word	0x000000ff
        /*0188*/ 	.word	0x00000000
        /*018c*/ 	.short	0x0101
        /*018e*/ 	.byte	0x08
	.zero		1


	//   ....[17]....
        /*0190*/ 	.word	0x000034d0
        /*0194*/ 	.word	0x00000000
        /*0198*/ 	.word	0x00000000
        /*019c*/ 	.short	0x0101
        /*019e*/ 	.byte	0x3f
	.zero		1


	//   ....[18]....
        /*01a0*/ 	.word	0x000097b0
        /*01a4*/ 	.word	0x0000000e
        /*01a8*/ 	.word	0x00000028
        /*01ac*/ 	.short	0x010a
        /*01ae*/ 	.byte	0x3f
	.zero		1


	//   ....[19]....
        /*01b0*/ 	.word	0x00009b30
        /*01b4*/ 	.word	0x00000006
        /*01b8*/ 	.word	0x00000068
        /*01bc*/ 	.short	0x0101
        /*01be*/ 	.byte	0x3f
	.zero		1


	//   ....[20]....
        /*01c0*/ 	.word	0x0000a260
        /*01c4*/ 	.word	0x00000007
        /*01c8*/ 	.word	0x00000000
        /*01cc*/ 	.short	0x010a
        /*01ce*/ 	.byte	0x3f
	.zero		1


	//   ....[21]....
        /*01d0*/ 	.word	0x0000a2e0
        /*01d4*/ 	.word	0x00000009
        /*01d8*/ 	.word	0x00000000
        /*01dc*/ 	.short	0x010a
        /*01de*/ 	.byte	0x3f
	.zero		1


	//   ....[22]....
        /*01e0*/ 	.word	0x0000a370
        /*01e4*/ 	.word	0x00000006
        /*01e8*/ 	.word	0x00000000
        /*01ec*/ 	.short	0x010a
        /*01ee*/ 	.byte	0x3f
	.zero		1


	//   ....[23]....
        /*01f0*/ 	.word	0x0000a400
        /*01f4*/ 	.word	0x00000009
        /*01f8*/ 	.word	0x00000000
        /*01fc*/ 	.short	0x010a
        /*01fe*/ 	.byte	0x3f
	.zero		1


	//   ....[24]....
        /*0200*/ 	.word	0x0000a490
        /*0204*/ 	.word	0x00000003
        /*0208*/ 	.word	0x00000000
        /*020c*/ 	.short	0x010a
        /*020e*/ 	.byte	0x3f
	.zero		1


	//   ....[25]....
        /*0210*/ 	.word	0x0000a4f0
        /*0214*/ 	.word	0x00000003
        /*0218*/ 	.word	0x00000000
        /*021c*/ 	.short	0x010a
        /*021e*/ 	.byte	0x3f
	.zero		1


	//   ....[26]....
        /*0220*/ 	.word	0x0000a550
        /*0224*/ 	.word	0x00000005
        /*0228*/ 	.word	0x00000000
        /*022c*/ 	.short	0x010a
        /*022e*/ 	.byte	0x3f
	.zero		1


	//   ....[27]....
        /*0230*/ 	.word	0x0000a620
        /*0234*/ 	.word	0x0000000e
        /*0238*/ 	.word	0x00000028
        /*023c*/ 	.short	0x010a
        /*023e*/ 	.byte	0x3f
	.zero		1


	//   ....[28]....
        /*0240*/ 	.word	0x0000a6f0
        /*0244*/ 	.word	0x00000007
        /*0248*/ 	.word	0x00000000
        /*024c*/ 	.short	0x010a
        /*024e*/ 	.byte	0x3f
	.zero		1


	//   ....[29]....
        /*0250*/ 	.word	0x0000a740
        /*0254*/ 	.word	0x00000009
        /*0258*/ 	.word	0x00000000
        /*025c*/ 	.short	0x010a
        /*025e*/ 	.byte	0x3f
	.zero		1


	//   ....[30]....
        /*0260*/ 	.word	0x0000a790
        /*0264*/ 	.word	0x00000006
        /*0268*/ 	.word	0x00000000
        /*026c*/ 	.short	0x010a
        /*026e*/ 	.byte	0x3f
	.zero		1


	//   ....[31]....
        /*0270*/ 	.word	0x0000a7e0
        /*0274*/ 	.word	0x00000009
        /*0278*/ 	.word	0x00000000
        /*027c*/ 	.short	0x010a
        /*027e*/ 	.byte	0x3f
	.zero		1


	//----- nvinfo : EIATTR_NUM_MBARRIERS
	.align		4
.L_35:
        /*0280*/ 	.byte	0x03, 0x38
        /*0282*/ 	.short	0x000c


	//----- nvinfo : EIATTR_EXIT_INSTR_OFFSETS
	.align		4
        /*0284*/ 	.byte	0x04, 0x1c
        /*0286*/ 	.short	(.L_37 - .L_36)


	//   ....[0]....
.L_36:
        /*0288*/ 	.word	0x00000600


	//   ....[1]....
        /*028c*/ 	.word	0x00000ec0


	//   ....[2]....
        /*0290*/ 	.word	0x00008e20


	//   ....[3]....
        /*0294*/ 	.word	0x00009450


	//   ....[4]....
        /*0298*/ 	.word	0x0000a4e0


	//----- nvinfo : EIATTR_MAX_THREADS
	.align		4
.L_37:
        /*029c*/ 	.byte	0x04, 0x05
        /*029e*/ 	.short	(.L_39 - .L_38)
.L_38:
        /*02a0*/ 	.word	0x00000180
        /*02a4*/ 	.word	0x00000001
        /*02a8*/ 	.word	0x00000001


	//----- nvinfo : EIATTR_CRS_STACK_SIZE
	.align		4
.L_39:
        /*02ac*/ 	.byte	0x04, 0x1e
        /*02ae*/ 	.short	(.L_41 - .L_40)
.L_40:
        /*02b0*/ 	.word	0x00000000


	//----- nvinfo : EIATTR_CBANK_PARAM_SIZE
	.align		4
.L_41:
        /*02b4*/ 	.byte	0x03, 0x19
        /*02b6*/ 	.short	0x0470


	//----- nvinfo : EIATTR_PARAM_CBANK
	.align		4
        /*02b8*/ 	.byte	0x04, 0x0a
        /*02ba*/ 	.short	(.L_43 - .L_42)
	.align		4
.L_42:
        /*02bc*/ 	.word	index@(.nv.constant0._ZN7cutlass13device_kernelINS_4gemm6kernel13GemmUniversalIN4cute5tupleIJiiiiEEENS1_10collective13CollectiveMmaINS1_34MainloopSm90TmaGmmaWarpSpecializedILi5ENS5_IJNS4_1CILi1EEESB_SB_EEENS1_35KernelTmaWarpSpecializedCooperativeEEENS5_IJNSA_ILi256EEENSA_ILi80EEENSA_ILi64EEEEEENS_10bfloat16_tENS5_IJlSB_lEEESJ_SK_NS4_8TiledMMAINS4_8MMA_AtomIJNS4_4SM904GMMA27MMA_64x16x16_F32BF16BF16_SSILNSO_5MajorE0ELSQ_0ELNSO_7ScaleInE1ELSR_1EEEEEENS4_6LayoutINS5_IJNSA_ILi2EEESB_SB_EEENS5_IJSB_NSA_ILi0EEESX_EEEEENS5_IJNS4_10UnderscoreES10_S10_EEEEENS4_13SM90_TMA_LOADENS4_14ComposedLayoutINS4_7SwizzleILi3ELi4ELi3EEENS4_18smem_ptr_flag_bitsILi16EEENSU_INS5_IJNSA_ILi8EEESH_EEENS5_IJSH_SB_EEEEEEEvNS4_8identityES13_S1D_vS1E_EENS_8epilogue10collective6detail29Sm90TmaWarpSpecializedAdapterINS1H_15DefaultEpilogueISJ_SK_SK_NS1G_6thread17LinearCombinationISJ_Li1EffLNS1L_9ScaleType4KindE0ELNS_15FloatRoundStyleE2ESJ_EENS1_15EpilogueDefaultEEEEEvvEEEEvNT_6ParamsE)
        /*02c0*/ 	.short	0x0210
        /*02c2*/ 	.short	0x0470


	//----- nvinfo : EIATTR_SW_WAR
	.align		4
.L_43:
        /*02c4*/ 	.byte	0x04, 0x36
        /*02c6*/ 	.short	(.L_45 - .L_44)
.L_44:
        /*02c8*/ 	.word	0x00000008
.L_45:


//--------------------- .nv.callgraph             --------------------------
	.section	.nv.callgraph,"",@"SHT_CUDA_CALLGRAPH"
	.align	4
	.sectionentsize	8
	.align		4
        /*0000*/ 	.word	0x00000000
	.align		4
        /*0004*/ 	.word	0xffffffff
	.align		4
        /*0008*/ 	.word	index@(_ZN7cutlass13device_kernelINS_4gemm6kernel13GemmUniversalIN4cute5tupleIJiiiiEEENS1_10collective13CollectiveMmaINS1_34MainloopSm90TmaGmmaWarpSpecializedILi5ENS5_IJNS4_1CILi1EEESB_SB_EEENS1_35KernelTmaWarpSpecializedCooperativeEEENS5_IJNSA_ILi256EEENSA_ILi80EEENSA_ILi64EEEEEENS_10bfloat16_tENS5_IJlSB_lEEESJ_SK_NS4_8TiledMMAINS4_8MMA_AtomIJNS4_4SM904GMMA27MMA_64x16x16_F32BF16BF16_SSILNSO_5MajorE0ELSQ_0ELNSO_7ScaleInE1ELSR_1EEEEEENS4_6LayoutINS5_IJNSA_ILi2EEESB_SB_EEENS5_IJSB_NSA_ILi0EEESX_EEEEENS5_IJNS4_10UnderscoreES10_S10_EEEEENS4_13SM90_TMA_LOADENS4_14ComposedLayoutINS4_7SwizzleILi3ELi4ELi3EEENS4_18smem_ptr_flag_bitsILi16EEENSU_INS5_IJNSA_ILi8EEESH_EEENS5_IJSH_SB_EEEEEEEvNS4_8identityES13_S1D_vS1E_EENS_8epilogue10collective6detail29Sm90TmaWarpSpecializedAdapterINS1H_15DefaultEpilogueISJ_SK_SK_NS1G_6thread17LinearCombinationISJ_Li1EffLNS1L_9ScaleType4KindE0ELNS_15FloatRoundStyleE2ESJ_EENS1_15EpilogueDefaultEEEEEvvEEEEvNT_6ParamsE)
	.align		4
        /*000c*/ 	.word	index@(__assertfail)
	.align		4
        /*0010*/ 	.word	0x00000000
	.align		4
        /*0014*/ 	.word	0xfffffffe
	.align		4
        /*0018*/ 	.word	0x00000000
	.align		4
        /*001c*/ 	.word	0xfffffffd
	.align		4
        /*0020*/ 	.word	0x00000000
	.align		4
        /*0024*/ 	.word	0xfffffffc


//--------------------- .nv.constant4             --------------------------
	.section	.nv.constant4,"a",@progbits
	.align	8
	.align		8
.nv.constant4:
        /*0000*/ 	.dword	__assertfail
	.align		8
        /*0008*/ 	.dword	__unnamed_1
	.align		8
        /*0010*/ 	.dword	_ZN39_INTERNAL_addced64_4_k_cu_69a51cec_75794cuda3std3__45__cpo5beginE
	.align		8
        /*0018*/ 	.dword	_ZN39_INTERNAL_addced64_4_k_cu_69a51cec_75794cuda3std3__45__cpo3endE
	.align		8
        /*0020*/ 	.dword	_ZN39_INTERNAL_addced64_4_k_cu_69a51cec_75794cuda3std3__45__cpo6cbeginE
	.align		8
        /*0028*/ 	.dword	_ZN39_INTERNAL_addced64_4_k_cu_69a51cec_75794cuda3std3__45__cpo4cendE
	.align		8
        /*0030*/ 	.dword	_ZN39_INTERNAL_addced64_4_k_cu_69a51cec_75794cuda3std3__441_GLOBAL__N__addced64_4_k_cu_69a51cec_75796ignoreE
	.align		8
        /*0038*/ 	.dword	_ZN39_INTERNAL_addced64_4_k_cu_69a51cec_75794cuda3std3__419piecewise_constructE
	.align		8
        /*0040*/ 	.dword	_ZN39_INTERNAL_addced64_4_k_cu_69a51cec_75794cuda3std3__48in_placeE
	.align		8
        /*0048*/ 	.dword	_ZN39_INTERNAL_addced64_4_k_cu_69a51cec_75794cuda3std6ranges3__45__cpo4swapE
	.align		8
        /*0050*/ 	.dword	_ZN39_INTERNAL_addced64_4_k_cu_69a51cec_75794cuda3std6ranges3__45__cpo9iter_moveE
	.align		8
        /*0058*/ 	.dword	_ZN39_INTERNAL_addced64_4_k_cu_69a51cec_75794cute7productE
	.align		8
        /*0060*/ 	.dword	_ZN39_INTERNAL_addced64_4_k_cu_69a51cec_75794cute1_E
	.align		8
        /*0068*/ 	.dword	$str$22
	.align		8
        /*0070*/ 	.dword	$str$23


//--------------------- .text._ZN7cutlass13device_kernelINS_4gemm6kernel13GemmUniversalIN4cute5tupleIJiiiiEEENS1_10collective13CollectiveMmaINS1_34MainloopSm90TmaGmmaWarpSpecializedILi5ENS5_IJNS4_1CILi1EEESB_SB_EEENS1_35KernelTmaWarpSpecializedCooperativeEEENS5_IJNSA_ILi256EEENSA_ILi80EEENSA_ILi64EEEEEENS_10bfloat16_tENS5_IJlSB_lEEESJ_SK_NS4_8TiledMMAINS4_8MMA_AtomIJNS4_4SM904GMMA27MMA_64x16x16_F32BF16BF16_SSILNSO_5MajorE0ELSQ_0ELNSO_7ScaleInE1ELSR_1EEEEEENS4_6LayoutINS5_IJNSA_ILi2EEESB_SB_EEENS5_IJSB_NSA_ILi0EEESX_EEEEENS5_IJNS4_10UnderscoreES10_S10_EEEEENS4_13SM90_TMA_LOADENS4_14ComposedLayoutINS4_7SwizzleILi3ELi4ELi3EEENS4_18smem_ptr_flag_bitsILi16EEENSU_INS5_IJNSA_ILi8EEESH_EEENS5_IJSH_SB_EEEEEEEvNS4_8identityES13_S1D_vS1E_EENS_8epilogue10collective6detail29Sm90TmaWarpSpecializedAdapterINS1H_15DefaultEpilogueISJ_SK_SK_NS1G_6thread17LinearCombinationISJ_Li1EffLNS1L_9ScaleType4KindE0ELNS_15FloatRoundStyleE2ESJ_EENS1_15EpilogueDefaultEEEEEvvEEEEvNT_6ParamsE --------------------------
	.section	.text._ZN7cutlass13device_kernelINS_4gemm6kernel13GemmUniversalIN4cute5tupleIJiiiiEEENS1_10collective13CollectiveMmaINS1_34MainloopSm90TmaGmmaWarpSpecializedILi5ENS5_IJNS4_1CILi1EEESB_SB_EEENS1_35KernelTmaWarpSpecializedCooperativeEEENS5_IJNSA_ILi256EEENSA_ILi80EEENSA_ILi64EEEEEENS_10bfloat16_tENS5_IJlSB_lEEESJ_SK_NS4_8TiledMMAINS4_8MMA_AtomIJNS4_4SM904GMMA27MMA_64x16x16_F32BF16BF16_SSILNSO_5MajorE0ELSQ_0ELNSO_7ScaleInE1ELSR_1EEEEEENS4_6LayoutINS5_IJNSA_ILi2EEESB_SB_EEENS5_IJSB_NSA_ILi0EEESX_EEEEENS5_IJNS4_10UnderscoreES10_S10_EEEEENS4_13SM90_TMA_LOADENS4_14ComposedLayoutINS4_7SwizzleILi3ELi4ELi3EEENS4_18smem_ptr_flag_bitsILi16EEENSU_INS5_IJNSA_ILi8EEESH_EEENS5_IJSH_SB_EEEEEEEvNS4_8identityES13_S1D_vS1E_EENS_8epilogue10collective6detail29Sm90TmaWarpSpecializedAdapterINS1H_15DefaultEpilogueISJ_SK_SK_NS1G_6thread17LinearCombinationISJ_Li1EffLNS1L_9ScaleType4KindE0ELNS_15FloatRoundStyleE2ESJ_EENS1_15EpilogueDefaultEEEEEvvEEEEvNT_6ParamsE,"ax",@progbits
	.align	128
.text._ZN7cutlass13device_kernelINS_4gemm6kernel13GemmUniversalIN4cute5tupleIJiiiiEEENS1_10collective13CollectiveMmaINS1_34MainloopSm90TmaGmmaWarpSpecializedILi5ENS5_IJNS4_1CILi1EEESB_SB_EEENS1_35KernelTmaWarpSpecializedCooperativeEEENS5_IJNSA_ILi256EEENSA_ILi80EEENSA_ILi64EEEEEENS_10bfloat16_tENS5_IJlSB_lEEESJ_SK_NS4_8TiledMMAINS4_8MMA_AtomIJNS4_4SM904GMMA27MMA_64x16x16_F32BF16BF16_SSILNSO_5MajorE0ELSQ_0ELNSO_7ScaleInE1ELSR_1EEEEEENS4_6LayoutINS5_IJNSA_ILi2EEESB_SB_EEENS5_IJSB_NSA_ILi0EEESX_EEEEENS5_IJNS4_10UnderscoreES10_S10_EEEEENS4_13SM90_TMA_LOADENS4_14ComposedLayoutINS4_7SwizzleILi3ELi4ELi3EEENS4_18smem_ptr_flag_bitsILi16EEENSU_INS5_IJNSA_ILi8EEESH_EEENS5_IJSH_SB_EEEEEEEvNS4_8identityES13_S1D_vS1E_EENS_8epilogue10collective6detail29Sm90TmaWarpSpecializedAdapterINS1H_15DefaultEpilogueISJ_SK_SK_NS1G_6thread17LinearCombinationISJ_Li1EffLNS1L_9ScaleType4KindE0ELNS_15FloatRoundStyleE2ESJ_EENS1_15EpilogueDefaultEEEEEvvEEEEvNT_6ParamsE:
        .type           _ZN7cutlass13device_kernelINS_4gemm6kernel13GemmUniversalIN4cute5tupleIJiiiiEEENS1_10collective13CollectiveMmaINS1_34MainloopSm90TmaGmmaWarpSpecializedILi5ENS5_IJNS4_1CILi1EEESB_SB_EEENS1_35KernelTmaWarpSpecializedCooperativeEEENS5_IJNSA_ILi256EEENSA_ILi80EEENSA_ILi64EEEEEENS_10bfloat16_tENS5_IJlSB_lEEESJ_SK_NS4_8TiledMMAINS4_8MMA_AtomIJNS4_4SM904GMMA27MMA_64x16x16_F32BF16BF16_SSILNSO_5MajorE0ELSQ_0ELNSO_7ScaleInE1ELSR_1EEEEEENS4_6LayoutINS5_IJNSA_ILi2EEESB_SB_EEENS5_IJSB_NSA_ILi0EEESX_EEEEENS5_IJNS4_10UnderscoreES10_S10_EEEEENS4_13SM90_TMA_LOADENS4_14ComposedLayoutINS4_7SwizzleILi3ELi4ELi3EEENS4_18smem_ptr_flag_bitsILi16EEENSU_INS5_IJNSA_ILi8EEESH_EEENS5_IJSH_SB_EEEEEEEvNS4_8identityES13_S1D_vS1E_EENS_8epilogue10collective6detail29Sm90TmaWarpSpecializedAdapterINS1H_15DefaultEpilogueISJ_SK_SK_NS1G_6thread17LinearCombinationISJ_Li1EffLNS1L_9ScaleType4KindE0ELNS_15FloatRoundStyleE2ESJ_EENS1_15EpilogueDefaultEEEEEvvEEEEvNT_6ParamsE,@function
        .size           _ZN7cutlass13device_kernelINS_4gemm6kernel13GemmUniversalIN4cute5tupleIJiiiiEEENS1_10collective13CollectiveMmaINS1_34MainloopSm90TmaGmmaWarpSpecializedILi5ENS5_IJNS4_1CILi1EEESB_SB_EEENS1_35KernelTmaWarpSpecializedCooperativeEEENS5_IJNSA_ILi256EEENSA_ILi80EEENSA_ILi64EEEEEENS_10bfloat16_tENS5_IJlSB_lEEESJ_SK_NS4_8TiledMMAINS4_8MMA_AtomIJNS4_4SM904GMMA27MMA_64x16x16_F32BF16BF16_SSILNSO_5MajorE0ELSQ_0ELNSO_7ScaleInE1ELSR_1EEEEEENS4_6LayoutINS5_IJNSA_ILi2EEESB_SB_EEENS5_IJSB_NSA_ILi0EEESX_EEEEENS5_IJNS4_10UnderscoreES10_S10_EEEEENS4_13SM90_TMA_LOADENS4_14ComposedLayoutINS4_7SwizzleILi3ELi4ELi3EEENS4_18smem_ptr_flag_bitsILi16EEENSU_INS5_IJNSA_ILi8EEESH_EEENS5_IJSH_SB_EEEEEEEvNS4_8identityES13_S1D_vS1E_EENS_8epilogue10collective6detail29Sm90TmaWarpSpecializedAdapterINS1H_15DefaultEpilogueISJ_SK_SK_NS1G_6thread17LinearCombinationISJ_Li1EffLNS1L_9ScaleType4KindE0ELNS_15FloatRoundStyleE2ESJ_EENS1_15EpilogueDefaultEEEEEvvEEEEvNT_6ParamsE,(.L_x_226 - _ZN7cutlass13device_kernelINS_4gemm6kernel13GemmUniversalIN4cute5tupleIJiiiiEEENS1_10collective13CollectiveMmaINS1_34MainloopSm90TmaGmmaWarpSpecializedILi5ENS5_IJNS4_1CILi1EEESB_SB_EEENS1_35KernelTmaWarpSpecializedCooperativeEEENS5_IJNSA_ILi256EEENSA_ILi80EEENSA_ILi64EEEEEENS_10bfloat16_tENS5_IJlSB_lEEESJ_SK_NS4_8TiledMMAINS4_8MMA_AtomIJNS4_4SM904GMMA27MMA_64x16x16_F32BF16BF16_SSILNSO_5MajorE0ELSQ_0ELNSO_7ScaleInE1ELSR_1EEEEEENS4_6LayoutINS5_IJNSA_ILi2EEESB_SB_EEENS5_IJSB_NSA_ILi0EEESX_EEEEENS5_IJNS4_10UnderscoreES10_S10_EEEEENS4_13SM90_TMA_LOADENS4_14ComposedLayoutINS4_7SwizzleILi3ELi4ELi3EEENS4_18smem_ptr_flag_bitsILi16EEENSU_INS5_IJNSA_ILi8EEESH_EEENS5_IJSH_SB_EEEEEEEvNS4_8identityES13_S1D_vS1E_EENS_8epilogue10collective6detail29Sm90TmaWarpSpecializedAdapterINS1H_15DefaultEpilogueISJ_SK_SK_NS1G_6thread17LinearCombinationISJ_Li1EffLNS1L_9ScaleType4KindE0ELNS_15FloatRoundStyleE2ESJ_EENS1_15EpilogueDefaultEEEEEvvEEEEvNT_6ParamsE)
        .other          _ZN7cutlass13device_kernelINS_4gemm6kernel13GemmUniversalIN4cute5tupleIJiiiiEEENS1_10collective13CollectiveMmaINS1_34MainloopSm90TmaGmmaWarpSpecializedILi5ENS5_IJNS4_1CILi1EEESB_SB_EEENS1_35KernelTmaWarpSpecializedCooperativeEEENS5_IJNSA_ILi256EEENSA_ILi80EEENSA_ILi64EEEEEENS_10bfloat16_tENS5_IJlSB_lEEESJ_SK_NS4_8TiledMMAINS4_8MMA_AtomIJNS4_4SM904GMMA27MMA_64x16x16_F32BF16BF16_SSILNSO_5MajorE0ELSQ_0ELNSO_7ScaleInE1ELSR_1EEEEEENS4_6LayoutINS5_IJNSA_ILi2EEESB_SB_EEENS5_IJSB_NSA_ILi0EEESX_EEEEENS5_IJNS4_10UnderscoreES10_S10_EEEEENS4_13SM90_TMA_LOADENS4_14ComposedLayoutINS4_7SwizzleILi3ELi4ELi3EEENS4_18smem_ptr_flag_bitsILi16EEENSU_INS5_IJNSA_ILi8EEESH_EEENS5_IJSH_SB_EEEEEEEvNS4_8identityES13_S1D_vS1E_EENS_8epilogue10collective6detail29Sm90TmaWarpSpecializedAdapterINS1H_15DefaultEpilogueISJ_SK_SK_NS1G_6thread17LinearCombinationISJ_Li1EffLNS1L_9ScaleType4KindE0ELNS_15FloatRoundStyleE2ESJ_EENS1_15EpilogueDefaultEEEEEvvEEEEvNT_6ParamsE,@"STO_CUDA_ENTRY STV_DEFAULT"
_ZN7cutlass13device_kernelINS_4gemm6kernel13GemmUniversalIN4cute5tupleIJiiiiEEENS1_10collective13CollectiveMmaINS1_34MainloopSm90TmaGmmaWarpSpecializedILi5ENS5_IJNS4_1CILi1EEESB_SB_EEENS1_35KernelTmaWarpSpecializedCooperativeEEENS5_IJNSA_ILi256EEENSA_ILi80EEENSA_ILi64EEEEEENS_10bfloat16_tENS5_IJlSB_lEEESJ_SK_NS4_8TiledMMAINS4_8MMA_AtomIJNS4_4SM904GMMA27MMA_64x16x16_F32BF16BF16_SSILNSO_5MajorE0ELSQ_0ELNSO_7ScaleInE1ELSR_1EEEEEENS4_6LayoutINS5_IJNSA_ILi2EEESB_SB_EEENS5_IJSB_NSA_ILi0EEESX_EEEEENS5_IJNS4_10UnderscoreES10_S10_EEEEENS4_13SM90_TMA_LOADENS4_14ComposedLayoutINS4_7SwizzleILi3ELi4ELi3EEENS4_18smem_ptr_flag_bitsILi16EEENSU_INS5_IJNSA_ILi8EEESH_EEENS5_IJSH_SB_EEEEEEEvNS4_8identityES13_S1D_vS1E_EENS_8epilogue10collective6detail29Sm90TmaWarpSpecializedAdapterINS1H_15DefaultEpilogueISJ_SK_SK_NS1G_6thread17LinearCombinationISJ_Li1EffLNS1L_9ScaleType4KindE0ELNS_15FloatRoundStyleE2ESJ_EENS1_15EpilogueDefaultEEEEEvvEEEEvNT_6ParamsE:
[----:B------:R-:W0:Y:S01]  /*0000*/  LDC R1, c[0x0][0x28] ;  /* 0x00000a00ff017b82 */ /* 0x000e220000000800 */
[----:B------:R-:W1:Y:S01]  /*0010*/  S2R R18, SR_TID.X ;  /* 0x0000000000127919 */ /* 0x000e620000002100 */
[----:B------:R-:W-:Y:S01]  /*0020*/  ELECT P0, URZ, PT ;  /* 0x00000000003f782f */ /* 0x000fe20003800000 */
[----:B------:R-:W-:Y:S01]  /*0030*/  BSSY B0, `(.L_x_0) ;  /* 0x000000f000007945 */ /* 0x000fe20003800000 */
[--C-:B-1----:R-:W-:Y:S02]  /*0040*/  SHF.R.U32.HI R0, RZ, 0x5, R18.reuse ;  /* 0x00000005ff007819 */ /* 0x102fe40000011612 */
[----:B------:R-:W-:-:S03]  /*0050*/  SHF.R.U32.HI R22, RZ, 0x7, R18 ;  /* 0x00000007ff167819 */ /* 0x000fc60000011612 */
[----:B------:R-:W1:Y:S04]  /*0060*/  SHFL.IDX PT, R5, R0, RZ, 0x1f ;  /* 0x00001fff00057589 */ /* 0x000e6800000e0000 */
[----:B------:R2:W3:Y:S01]  /*0070*/  SHFL.IDX PT, R8, R22, RZ, 0x1f ;  /* 0x00001fff16087589 */ /* 0x0004e200000e0000 */
[----:B-1----:R-:W-:-:S13]  /*0080*/  ISETP.NE.OR P0, PT, R5, RZ, !P0 ;  /* 0x000000ff0500720c */ /* 0x002fda0004705670 */
[----:B0-23--:R-:W-:Y:S05]  /*0090*/  @P0 BRA `(.L_x_1) ;  /* 0x0000000000200947 */ /* 0x00dfea0003800000 */
[----:B------:R-:W-:Y:S02]  /*00a0*/  ULDC.64 UR4, c[0x0][0x198] ;  /* 0x0000660000047ab9 */ /* 0x000fe40000000a00 */
[----:B------:R-:W-:Y:S02]  /*00b0*/  UIADD3 UR6, UP0, UR4, 0xf0, URZ ;  /* 0x000000f004067890 */ /* 0x000fe4000ff1e03f */
[----:B------:R-:W-:Y:S02]  /*00c0*/  UIADD3 UR4, UP1, UR4, 0x1f0, URZ ;  /* 0x000001f004047890 */ /* 0x000fe4000ff3e03f */
[----:B------:R-:W-:Y:S02]  /*00d0*/  UIADD3.X UR7, URZ, UR5, URZ, UP0, !UPT ;  /* 0x000000053f077290 */ /* 0x000fe400087fe43f */
[----:B------:R-:W-:-:S07]  /*00e0*/  UIADD3.X UR5, URZ, UR5, URZ, UP1, !UPT ;  /* 0x000000053f057290 */ /* 0x000fce0008ffe43f */
[----:B------:R0:W-:Y:S02]  /*00f0*/  UTMACCTL.PF [UR6] ;  /* 0x00000000060079b9 */ /* 0x0001e40008040000 */
[----:B------:R0:W-:Y:S02]  /*0100*/  UTMACCTL.PF [UR4] ;  /* 0x00000000040079b9 */ /* 0x0001e40008040000 */
[----:B0-----:R-:W-:Y:S01]  /*0110*/  NOP ;  /* 0x0000000000007918 */ /* 0x001fe20000000000 */
.L_x_1:
[----:B------:R-:W-:Y:S05]  /*0120*/  BSYNC B0 ;  /* 0x0000000000007941 */ /* 0x000fea0003800000 */
.L_x_0:
[----:B------:R-:W0:Y:S02]  /*0130*/  SHFL.IDX PT, R2, R0, RZ, 0x1f ;  /* 0x00001fff00027589 */ /* 0x000e2400000e0000 */
[----:B0-----:R-:W-:-:S13]  /*0140*/  ISETP.NE.AND P0, PT, R2, RZ, PT ;  /* 0x000000ff0200720c */ /* 0x001fda0003f05270 */
[----:B------:R-:W-:Y:S05]  /*0150*/  @P0 BRA `(.L_x_2) ;  /* 0x0000000000600947 */ /* 0x000fea0003800000 */
[----:B------:R-:W0:Y:S01]  /*0160*/  S2UR UR8, SR_CgaCtaId ;  /* 0x00000000000879c3 */ /* 0x000e220000008800 */
[----:B------:R-:W-:Y:S01]  /*0170*/  UMOV UR4, 0x400 ;  /* 0x0000040000047882 */ /* 0x000fe20000000000 */
[----:B------:R-:W-:Y:S01]  /*0180*/  UMOV UR5, 0x1 ;  /* 0x0000000100057882 */ /* 0x000fe20000000000 */
[----:B------:R-:W-:Y:S01]  /*0190*/  UMOV UR6, 0x100 ;  /* 0x0000010000067882 */ /* 0x000fe20000000000 */
[----:B------:R-:W-:Y:S01]  /*01a0*/  ELECT P0, URZ, PT ;  /* 0x00000000003f782f */ /* 0x000fe20003800000 */
[----:B------:R-:W-:-:S04]  /*01b0*/  UIADD3 UR6, -UR6, 0x100000, URZ ;  /* 0x0010000006067890 */ /* 0x000fc8000fffe13f */
[----:B------:R-:W-:Y:S02]  /*01c0*/  USHF.L.U32 UR7, UR6, 0xb, URZ ;  /* 0x0000000b06077899 */ /* 0x000fe4000800063f */
[----:B------:R-:W-:Y:S02]  /*01d0*/  USHF.L.U32 UR6, UR6, 0x1, URZ ;  /* 0x0000000106067899 */ /* 0x000fe4000800063f */
[----:B0-----:R-:W-:Y:S02]  /*01e0*/  ULEA UR8, UR8, UR4, 0x18 ;  /* 0x0000000408087291 */ /* 0x001fe4000f8ec03f */
[----:B------:R-:W-:-:S04]  /*01f0*/  UIADD3 UR4, -UR5, 0x100000, URZ ;  /* 0x0010000005047890 */ /* 0x000fc8000fffe13f */
[----:B------:R-:W-:Y:S02]  /*0200*/  USHF.L.U32 UR5, UR4, 0xb, URZ ;  /* 0x0000000b04057899 */ /* 0x000fe4000800063f */
[----:B------:R-:W-:Y:S01]  /*0210*/  USHF.L.U32 UR4, UR4, 0x1, URZ ;  /* 0x0000000104047899 */ /* 0x000fe2000800063f */
[----:B------:R-:W0:Y:S11]  /*0220*/  FENCE.VIEW.ASYNC.S ;  /* 0x00000000000073c6 */ /* 0x000e360000000000 */
[----:B0-----:R0:W1:Y:S01]  /*0230*/  SYNCS.EXCH.64 URZ, [UR8], UR4 ;  /* 0x00000004083f75b2 */ /* 0x0010620008000100 */
[----:B------:R0:W2:Y:S01]  /*0240*/  SYNCS.EXCH.64 URZ, [UR8+0x28], UR6 ;  /* 0x00002806083f75b2 */ /* 0x0000a20008000100 */
[----:B------:R0:W3:Y:S01]  /*0250*/  SYNCS.EXCH.64 URZ, [UR8+0x8], UR4 ;  /* 0x00000804083f75b2 */ /* 0x0000e20008000100 */
[----:B------:R0:W4:Y:S01]  /*0260*/  SYNCS.EXCH.64 URZ, [UR8+0x30], UR6 ;  /* 0x00003006083f75b2 */ /* 0x0001220008000100 */
[----:B------:R0:W0:Y:S01]  /*0270*/  SYNCS.EXCH.64 URZ, [UR8+0x10], UR4 ;  /* 0x00001004083f75b2 */ /* 0x0000220008000100 */
[----:B------:R0:W0:Y:S01]  /*0280*/  SYNCS.EXCH.64 URZ, [UR8+0x38], UR6 ;  /* 0x00003806083f75b2 */ /* 0x0000220008000100 */
[----:B------:R0:W0:Y:S01]  /*0290*/  SYNCS.EXCH.64 URZ, [UR8+0x18], UR4 ;  /* 0x00001804083f75b2 */ /* 0x0000220008000100 */
[----:B------:R0:W0:Y:S01]  /*02a0*/  SYNCS.EXCH.64 URZ, [UR8+0x40], UR6 ;  /* 0x00004006083f75b2 */ /* 0x0000220008000100 */
[----:B------:R0:W0:Y:S01]  /*02b0*/  SYNCS.EXCH.64 URZ, [UR8+0x20], UR4 ;  /* 0x00002004083f75b2 */ /* 0x0000220008000100 */
[----:B------:R0:W0:Y:S01]  /*02c0*/  SYNCS.EXCH.64 URZ, [UR8+0x48], UR6 ;  /* 0x00004806083f75b2 */ /* 0x0000220008000100 */
[----:B------:R-:W-:Y:S01]  /*02d0*/  NOP ;  /* 0x0000000000007918 */ /* 0x000fe20000000000 */
.L_x_2:
[----:B------:R-:W5:Y:S01]  /*02e0*/  SHFL.IDX PT, R0, R0, RZ, 0x1f ;  /* 0x00001fff00007589 */ /* 0x000f6200000e0000 */
[----:B------:R-:W-:Y:S01]  /*02f0*/  ELECT P0, URZ, PT ;  /* 0x00000000003f782f */ /* 0x000fe20003800000 */
[----:B------:R-:W1:Y:S01]  /*0300*/  LDC R2, c[0x0][0x65c] ;  /* 0x00019700ff027b82 */ /* 0x000e620000000800 */
[----:B------:R-:W-:Y:S01]  /*0310*/  SHF.R.S32.HI R6, RZ, 0x1f, R5 ;  /* 0x0000001fff067819 */ /* 0x000fe20000011405 */
[----:B------:R-:W2:Y:S01]  /*0320*/  S2R R3, SR_CTAID.Y ;  /* 0x0000000000037919 */ /* 0x000ea20000002600 */
[----:B0-----:R-:W-:Y:S01]  /*0330*/  UMOV UR4, 0x20 ;  /* 0x0000002000047882 */ /* 0x001fe20000000000 */
[----:B------:R-:W-:Y:S01]  /*0340*/  ISETP.NE.AND P2, PT, R8, RZ, PT ;  /* 0x000000ff0800720c */ /* 0x000fe20003f45270 */
[----:B------:R-:W-:Y:S01]  /*0350*/  NOP ;  /* 0x0000000000007918 */ /* 0x000fe20000000000 */
[----:B------:R-:W0:Y:S01]  /*0360*/  S2R R4, SR_CTAID.X ;  /* 0x0000000000047919 */ /* 0x000e220000002500 */
[----:B------:R-:W-:Y:S01]  /*0370*/  LEA.HI R6, R6, R5, RZ, 0x2 ;  /* 0x0000000506067211 */ /* 0x000fe200078f10ff */
[----:B------:R-:W-:Y:S01]  /*0380*/  NOP ;  /* 0x0000000000007918 */ /* 0x000fe20000000000 */
[----:B-----5:R-:W-:-:S02]  /*0390*/  ISETP.NE.OR P0, PT, R0, RZ, !P0 ;  /* 0x000000ff0000720c */ /* 0x020fc40004705670 */
[----:B-1----:R-:W-:-:S04]  /*03a0*/  ISETP.NE.AND P3, PT, R2, 0x1, PT ;  /* 0x000000010200780c */ /* 0x002fc80003f65270 */
[----:B------:R-:W-:Y:S02]  /*03b0*/  P2R R0, PR, RZ, 0x8 ;  /* 0x00000008ff007803 */ /* 0x000fe40000000000 */
[----:B------:R-:W-:-:S05]  /*03c0*/  LOP3.LUT R0, R6, 0xfffffffc, RZ, 0xc0, !PT ;  /* 0xfffffffc06007812 */ /* 0x000fca00078ec0ff */
[----:B------:R-:W-:Y:S01]  /*03d0*/  VOTEU.ALL UP0, P0 ;  /* 0x00000000003f7886 */ /* 0x000fe20000000000 */
[----:B------:R-:W-:Y:S01]  /*03e0*/  IMAD.IADD R0, R5, 0x1, -R0 ;  /* 0x0000000105007824 */ /* 0x000fe200078e0a00 */
[----:B------:R-:W0:Y:S01]  /*03f0*/  @P3 LDC R17, c[0x0][0x10] ;  /* 0x00000400ff113b82 */ /* 0x000e220000000800 */
[----:B------:R-:W-:Y:S01]  /*0400*/  VOTEU.ALL UP1, P0 ;  /* 0x00000000003f7886 */ /* 0x000fe20000020000 */
[----:B--2---:R-:W-:Y:S01]  /*0410*/  @P3 IMAD.MOV.U32 R6, RZ, RZ, R3 ;  /* 0x000000ffff063224 */ /* 0x004fe200078e0003 */
[----:B------:R-:W-:Y:S01]  /*0420*/  @!UP0 UMOV UR6, 0x400 ;  /* 0x0000040000068882 */ /* 0x000fe20000000000 */
[----:B------:R-:W-:-:S04]  /*0430*/  @!UP0 UIADD3 UR4, -UR4, 0x100000, URZ ;  /* 0x0010000004048890 */ /* 0x000fc8000fffe13f */
[----:B------:R-:W-:Y:S02]  /*0440*/  @!UP0 USHF.L.U32 UR5, UR4, 0xb, URZ ;  /* 0x0000000b04058899 */ /* 0x000fe4000800063f */
[----:B------:R-:W-:Y:S01]  /*0450*/  @!UP0 USHF.L.U32 UR4, UR4, 0x1, URZ ;  /* 0x0000000104048899 */ /* 0x000fe2000800063f */
[----:B------:R-:W-:Y:S02]  /*0460*/  @P3 IMAD.MOV.U32 R7, RZ, RZ, RZ ;  /* 0x000000ffff073224 */ /* 0x000fe400078e00ff */
[----:B------:R-:W-:Y:S01]  /*0470*/  IMAD.MOV.U32 R5, RZ, RZ, RZ ;  /* 0x000000ffff057224 */ /* 0x000fe200078e00ff */
[----:B------:R-:W1:Y:S01]  /*0480*/  @!UP0 S2UR UR7, SR_CgaCtaId ;  /* 0x00000000000789c3 */ /* 0x000e620000008800 */
[----:B------:R-:W-:-:S07]  /*0490*/  @P3 IMAD.MOV.U32 R11, RZ, RZ, RZ ;  /* 0x000000ffff0b3224 */ /* 0x000fce00078e00ff */
[----:B------:R-:W2:Y:S01]  /*04a0*/  @!P3 LDC R9, c[0x0][0xc] ;  /* 0x00000300ff09bb82 */ /* 0x000ea20000000800 */
[----:B0-----:R-:W-:-:S04]  /*04b0*/  @P3 IMAD.WIDE.U32 R16, R4, R17, R6 ;  /* 0x0000001104103225 */ /* 0x001fc800078e0006 */
[----:B------:R-:W-:Y:S01]  /*04c0*/  @P3 IMAD.IADD R17, R17, 0x1, R11 ;  /* 0x0000000111113824 */ /* 0x000fe200078e020b */
[----:B-1----:R-:W-:Y:S01]  /*04d0*/  @!UP0 ULEA UR6, UR7, UR6, 0x18 ;  /* 0x0000000607068291 */ /* 0x002fe2000f8ec03f */
[----:B------:R-:W-:Y:S01]  /*04e0*/  VOTEU.ALL UP0, P0 ;  /* 0x00000000003f7886 */ /* 0x000fe20000000000 */
[----:B------:R-:W-:-:S04]  /*04f0*/  ISETP.NE.AND P0, PT, R0, 0x3, PT ;  /* 0x000000030000780c */ /* 0x000fc80003f05270 */
[----:B------:R-:W-:Y:S01]  /*0500*/  ISETP.EQ.OR P0, PT, R0, RZ, !P0 ;  /* 0x000000ff0000720c */ /* 0x000fe20004702670 */
[----:B--2---:R-:W-:-:S03]  /*0510*/  @!P3 IMAD.WIDE.U32 R6, R9, R3, R4 ;  /* 0x000000030906b225 */ /* 0x004fc600078e0004 */
[C---:B------:R-:W-:Y:S01]  /*0520*/  ISETP.EQ.AND P0, PT, R8.reuse, RZ, P0 ;  /* 0x000000ff0800720c */ /* 0x040fe20000702270 */
[----:B------:R-:W-:Y:S01]  /*0530*/  VIADD R8, R8, 0xffffffff ;  /* 0xffffffff08087836 */ /* 0x000fe20000000000 */
[----:B------:R-:W0:Y:S02]  /*0540*/  FENCE.VIEW.ASYNC.S ;  /* 0x00000000000073c6 */ /* 0x000e240000000000 */
[----:B0-----:R0:W3:Y:S01]  /*0550*/  @!UP0 SYNCS.EXCH.64 URZ, [UR6+0x60], UR4 ;  /* 0x00006004063f85b2 */ /* 0x0010e20008000100 */
[----:B------:R-:W-:Y:S01]  /*0560*/  @!P3 IMAD.MOV.U32 R16, RZ, RZ, R6 ;  /* 0x000000ffff10b224 */ /* 0x000fe200078e0006 */
[----:B------:R-:W-:Y:S01]  /*0570*/  SEL R19, RZ, 0x1, !P0 ;  /* 0x00000001ff137807 */ /* 0x000fe20004000000 */
[----:B------:R-:W-:Y:S01]  /*0580*/  @!P3 IMAD.MOV.U32 R17, RZ, RZ, R7 ;  /* 0x000000ffff11b224 */ /* 0x000fe200078e0007 */
[----:B------:R-:W-:-:S04]  /*0590*/  ISETP.GE.U32.AND P1, PT, R8, 0x2, PT ;  /* 0x000000020800780c */ /* 0x000fc80003f26070 */
[----:B------:R-:W-:Y:S01]  /*05a0*/  SEL R19, R19, 0x2, P1 ;  /* 0x0000000213137807 */ /* 0x000fe20000800000 */
[----:B------:R0:W3:Y:S01]  /*05b0*/  @!UP1 SYNCS.EXCH.64 URZ, [UR6+0x68], UR4 ;  /* 0x00006804063f95b2 */ /* 0x0000e20008000100 */
[----:B------:R-:W-:Y:S01]  /*05c0*/  NOP ;  /* 0x0000000000007918 */ /* 0x000fe20000000000 */
[----:B---34-:R-:W-:Y:S06]  /*05d0*/  BAR.SYNC.DEFER_BLOCKING 0x0 ;  /* 0x0000000000007b1d */ /* 0x018fec0000010000 */
[----:B------:R-:W-:Y:S05]  /*05e0*/  @!P2 BRA `(.L_x_3) ;  /* 0x000000880010a947 */ /* 0x000fea0003800000 */
[----:B------:R-:W-:-:S13]  /*05f0*/  ISETP.GT.U32.AND P0, PT, R8, 0x1, PT ;  /* 0x000000010800780c */ /* 0x000fda0003f04070 */
[----:B0-----:R-:W-:Y:S05]  /*0600*/  @P0 EXIT ;  /* 0x000000000000094d */ /* 0x001fea0003800000 */
[----:B------:R-:W-:Y:S01]  /*0610*/  ULDC.64 UR4, c[0x0][0x650] ;  /* 0x0001940000047ab9 */ /* 0x000fe20000000a00 */
[----:B------:R-:W-:Y:S01]  /*0620*/  PRMT R0, RZ, 0x7610, R0 ;  /* 0x00007610ff007816 */ /* 0x000fe20000000000 */
[----:B------:R-:W-:Y:S01]  /*0630*/  IMAD.MOV.U32 R106, RZ, RZ, -0x1 ;  /* 0xffffffffff6a7424 */ /* 0x000fe200078e00ff */
[----:B------:R-:W-:Y:S01]  /*0640*/  ISETP.GE.U32.AND P0, PT, R16, UR4, PT ;  /* 0x0000000410007c0c */ /* 0x000fe2000bf06070 */
[----:B------:R-:W-:Y:S02]  /*0650*/  IMAD.MOV.U32 R107, RZ, RZ, -0x1 ;  /* 0xffffffffff6b7424 */ /* 0x000fe400078e00ff */
[----:B------:R-:W-:Y:S01]  /*0660*/  IMAD.MOV.U32 R23, RZ, RZ, -0x1 ;  /* 0xffffffffff177424 */ /* 0x000fe200078e00ff */
[----:B------:R-:W-:-:S13]  /*0670*/  ISETP.GE.U32.AND.EX P0, PT, R17, UR5, PT, P0 ;  /* 0x0000000511007c0c */ /* 0x000fda000bf06100 */
[----:B------:R-:W-:Y:S05]  /*0680*/  @P0 BRA `(.L_x_4) ;  /* 0x0000000400540947 */ /* 0x000fea0003800000 */
[----:B------:R-:W0:Y:S01]  /*0690*/  LDC.64 R14, c[0x0][0x628] ;  /* 0x00018a00ff0e7b82 */ /* 0x000e220000000a00 */
[----:B------:R-:W-:Y:S02]  /*06a0*/  IMAD.MOV.U32 R6, RZ, RZ, R16 ;  /* 0x000000ffff067224 */ /* 0x000fe400078e0010 */
[----:B------:R-:W-:-:S05]  /*06b0*/  IMAD.MOV.U32 R7, RZ, RZ, R17 ;  /* 0x000000ffff077224 */ /* 0x000fca00078e0011 */
[----:B------:R-:W1:Y:S08]  /*06c0*/  LDC R0, c[0x0][0x630] ;  /* 0x00018c00ff007b82 */ /* 0x000e700000000800 */
[----:B------:R-:W2:Y:S01]  /*06d0*/  LDC.64 R20, c[0x0][0x620] ;  /* 0x00018800ff147b82 */ /* 0x000ea20000000a00 */
[----:B0-----:R-:W-:-:S04]  /*06e0*/  ISETP.NE.U32.AND P0, PT, R14, RZ, PT ;  /* 0x000000ff0e00720c */ /* 0x001fc80003f05070 */
[----:B------:R-:W-:-:S13]  /*06f0*/  ISETP.NE.AND.EX P0, PT, R15, RZ, PT, P0 ;  /* 0x000000ff0f00720c */ /* 0x000fda0003f05300 */
[----:B-12---:R-:W-:Y:S05]  /*0700*/  @!P0 BRA `(.L_x_5) ;  /* 0x0000000000288947 */ /* 0x006fea0003800000 */
[----:B------:R-:W0:Y:S02]  /*0710*/  LDC R11, c[0x0][0x634] ;  /* 0x00018d00ff0b7b82 */ /* 0x000e240000000800 */
[----:B0-----:R-:W-:-:S05]  /*0720*/  IADD3 R11, P0, R16, R11, RZ ;  /* 0x0000000b100b7210 */ /* 0x001fca0007f1e0ff */
[----:B------:R-:W-:-:S04]  /*0730*/  IMAD.X R13, RZ, RZ, R17, P0 ;  /* 0x000000ffff0d7224 */ /* 0x000fc800000e0611 */
[----:B------:R-:W-:-:S04]  /*0740*/  IMAD.WIDE.U32 R6, R13, R14, RZ ;  /* 0x0000000e0d067225 */ /* 0x000fc800078e00ff */
[----:B------:R-:W-:-:S04]  /*0750*/  IMAD.WIDE.U32 R8, P0, R11, R15, R6 ;  /* 0x0000000f0b087225 */ /* 0x000fc80007800006 */
[----:B------:R-:W-:-:S04]  /*0760*/  IMAD.WIDE.U32 R6, R11, R14, RZ ;  /* 0x0000000e0b067225 */ /* 0x000fc800078e00ff */
[----:B------:R-:W-:Y:S01]  /*0770*/  IMAD.X R11, RZ, RZ, RZ, P0 ;  /* 0x000000ffff0b7224 */ /* 0x000fe200000e06ff */
[----:B------:R-:W-:Y:S01]  /*0780*/  IADD3 RZ, P0, R7, R8, RZ ;  /* 0x0000000807ff7210 */ /* 0x000fe20007f1e0ff */
[----:B------:R-:W-:-:S04]  /*0790*/  IMAD.MOV.U32 R10, RZ, RZ, R9 ;  /* 0x000000ffff0a7224 */ /* 0x000fc800078e0009 */
[----:B------:R-:W-:-:S08]  /*07a0*/  IMAD.WIDE.U32.X R6, R13, R15, R10, P0 ;  /* 0x0000000f0d067225 */ /* 0x000fd000000e040a */
.L_x_5:
[-CC-:B------:R-:W-:Y:S01]  /*07b0*/  SHF.R.U64 R23, R6, R0.reuse, R7.reuse ;  /* 0x0000000006177219 */ /* 0x180fe20000001207 */
[----:B------:R-:W0:Y:S01]  /*07c0*/  LDC R10, c[0x0][0x618] ;  /* 0x00018600ff0a7b82 */ /* 0x000e220000000800 */
[----:B------:R-:W-:Y:S01]  /*07d0*/  SHF.R.U32.HI R5, RZ, R0, R7 ;  /* 0x00000000ff057219 */ /* 0x000fe20000011607 */
[----:B------:R-:W-:Y:S01]  /*07e0*/  ULDC UR4, c[0x0][0x150] ;  /* 0x0000540000047ab9 */ /* 0x000fe20000000800 */
[----:B------:R-:W-:Y:S02]  /*07f0*/  IADD3 R9, P0, RZ, -R23, RZ ;  /* 0x80000017ff097210 */ /* 0x000fe40007f1e0ff */
[----:B------:R-:W-:-:S03]  /*0800*/  I2FP.F32.U32 R0, R4 ;  /* 0x0000000400007245 */ /* 0x000fc60000201000 */
[----:B------:R-:W1:Y:S01]  /*0810*/  LDC.64 R28, c[0x0][0x640] ;  /* 0x00019000ff1c7b82 */ /* 0x000e620000000a00 */
[----:B------:R-:W-:Y:S02]  /*0820*/  IMAD.X R11, RZ, RZ, ~R5, P0 ;  /* 0x000000ffff0b7224 */ /* 0x000fe400000e0e05 */
[----:B------:R-:W-:Y:S01]  /*0830*/  FMUL R0, R0, UR4 ;  /* 0x0000000400007c20 */ /* 0x000fe20008400000 */
[----:B------:R-:W-:Y:S01]  /*0840*/  IMAD.WIDE.U32 R6, R9, R20, R16 ;  /* 0x0000001409067225 */ /* 0x000fe200078e0010 */
[----:B------:R-:W-:-:S03]  /*0850*/  ULDC UR4, c[0x0][0x154] ;  /* 0x0000550000047ab9 */ /* 0x000fc60000000800 */
[----:B------:R-:W-:Y:S01]  /*0860*/  IMAD R8, R11, R20, RZ ;  /* 0x000000140b087224 */ /* 0x000fe200078e02ff */
[----:B------:R-:W2:Y:S01]  /*0870*/  LDC R5, c[0x0][0x144] ;  /* 0x00005100ff057b82 */ /* 0x000ea20000000800 */
[----:B------:R-:W3:Y:S02]  /*0880*/  F2I.U32.TRUNC.NTZ R0, R0 ;  /* 0x0000000000007305 */ /* 0x000ee4000020f000 */
[----:B------:R-:W-:-:S04]  /*0890*/  IMAD R9, R9, R21, R8 ;  /* 0x0000001509097224 */ /* 0x000fc800078e0208 */
[----:B------:R-:W-:Y:S01]  /*08a0*/  IMAD.IADD R7, R7, 0x1, R9 ;  /* 0x0000000107077824 */ /* 0x000fe200078e0209 */
[----:B------:R-:W4:Y:S01]  /*08b0*/  LDC R12, c[0x0][0x608] ;  /* 0x00018200ff0c7b82 */ /* 0x000f220000000800 */
[----:B------:R-:W-:-:S03]  /*08c0*/  IMAD.MOV.U32 R9, RZ, RZ, -0x1 ;  /* 0xffffffffff097424 */ /* 0x000fc600078e00ff */
[-CC-:B0-----:R-:W-:Y:S02]  /*08d0*/  SHF.R.U64 R20, R6, R10.reuse, R7.reuse ;  /* 0x0000000a06147219 */ /* 0x181fe40000001207 */
[----:B------:R-:W-:Y:S02]  /*08e0*/  I2FP.F32.U32 R6, R3 ;  /* 0x0000000300067245 */ /* 0x000fe40000201000 */
[----:B------:R-:W0:Y:S01]  /*08f0*/  LDC R26, c[0x0][0x658] ;  /* 0x00019600ff1a7b82 */ /* 0x000e220000000800 */
[----:B-1----:R-:W-:Y:S01]  /*0900*/  ISETP.NE.U32.AND P0, PT, R28, RZ, PT ;  /* 0x000000ff1c00720c */ /* 0x002fe20003f05070 */
[----:B---3--:R-:W-:Y:S01]  /*0910*/  IMAD.MOV R8, RZ, RZ, -R0 ;  /* 0x000000ffff087224 */ /* 0x008fe200078e0a00 */
[----:B------:R-:W-:Y:S01]  /*0920*/  SHF.R.U32.HI R7, RZ, R10, R7 ;  /* 0x0000000aff077219 */ /* 0x000fe20000011607 */
[----:B------:R-:W-:Y:S01]  /*0930*/  FMUL R6, R6, UR4 ;  /* 0x0000000406067c20 */ /* 0x000fe20008400000 */
[----:B------:R-:W-:-:S03]  /*0940*/  ISETP.NE.AND.EX P0, PT, R29, RZ, PT, P0 ;  /* 0x000000ff1d00720c */ /* 0x000fc60003f05300 */
[----:B------:R-:W1:Y:S01]  /*0950*/  LDC R14, c[0x0][0x148] ;  /* 0x00005200ff0e7b82 */ /* 0x000e620000000800 */
[----:B--2---:R-:W-:-:S07]  /*0960*/  IMAD R0, R5, R8, R4 ;  /* 0x0000000805007224 */ /* 0x004fce00078e0204 */
[----:B------:R-:W2:Y:S01]  /*0970*/  LDC R24, c[0x0][0x600] ;  /* 0x00018000ff187b82 */ /* 0x000ea20000000800 */
[-CC-:B----4-:R-:W-:Y:S02]  /*0980*/  SHF.R.U64 R30, R20, R12.reuse, R7.reuse ;  /* 0x0000000c141e7219 */ /* 0x190fe40000001207 */
[----:B------:R-:W-:Y:S01]  /*0990*/  SHF.R.U32.HI R5, RZ, R12, R7 ;  /* 0x0000000cff057219 */ /* 0x000fe20000011607 */
[----:B------:R-:W-:Y:S01]  /*09a0*/  IMAD.MOV.U32 R7, RZ, RZ, 0x1 ;  /* 0x00000001ff077424 */ /* 0x000fe200078e00ff */
[----:B------:R3:W4:Y:S03]  /*09b0*/  F2I.U32.TRUNC.NTZ R12, R6 ;  /* 0x00000006000c7305 */ /* 0x000726000020f000 */
[----:B------:R-:W1:Y:S01]  /*09c0*/  LDC R15, c[0x0][0x648] ;  /* 0x00019200ff0f7b82 */ /* 0x000e620000000800 */
[-C--:B0-----:R-:W-:Y:S02]  /*09d0*/  SHF.L.U32 R4, R9, R26.reuse, RZ ;  /* 0x0000001a09047219 */ /* 0x081fe400000006ff */
[----:B------:R-:W-:-:S02]  /*09e0*/  SHF.R.U64 R32, R30, R26, R5 ;  /* 0x0000001a1e207219 */ /* 0x000fc40000001205 */
[----:B------:R-:W-:Y:S02]  /*09f0*/  LOP3.LUT R11, RZ, R4, RZ, 0x33, !PT ;  /* 0x00000004ff0b7212 */ /* 0x000fe400078e33ff */
[-C--:B------:R-:W-:Y:S01]  /*0a00*/  SHF.R.U32.HI R5, RZ, R26.reuse, R5 ;  /* 0x0000001aff057219 */ /* 0x080fe20000011605 */
[----:B------:R-:W0:Y:S01]  /*0a10*/  LDC R21, c[0x0][0x638] ;  /* 0x00018e00ff157b82 */ /* 0x000e220000000800 */
[----:B------:R-:W-:Y:S01]  /*0a20*/  SHF.L.U32 R10, R7, R26, RZ ;  /* 0x0000001a070a7219 */ /* 0x000fe200000006ff */
[----:B------:R-:W-:-:S06]  /*0a30*/  IMAD.MOV.U32 R4, RZ, RZ, R32 ;  /* 0x000000ffff047224 */ /* 0x000fcc00078e0020 */
[----:B------:R-:W0:Y:S01]  /*0a40*/  LDC R106, c[0x0][0x610] ;  /* 0x00018400ff6a7b82 */ /* 0x000e220000000800 */
[----:B---34-:R-:W-:Y:S05]  /*0a50*/  @!P0 BRA `(.L_x_6) ;  /* 0x0000000000288947 */ /* 0x018fea0003800000 */
[----:B------:R-:W3:Y:S02]  /*0a60*/  LDC R9, c[0x0][0x64c] ;  /* 0x00019300ff097b82 */ /* 0x000ee40000000800 */
[----:B---3--:R-:W-:-:S05]  /*0a70*/  IADD3 R9, P0, R32, R9, RZ ;  /* 0x0000000920097210 */ /* 0x008fca0007f1e0ff */
        /* <DEDUP_REMOVED lines=8> */
.L_x_6:
[----:B-1----:R-:W-:Y:S01]  /*0b00*/  SHF.R.U64 R4, R4, R15, R5 ;  /* 0x0000000f04047219 */ /* 0x002fe20000001205 */
[----:B--2---:R-:W-:Y:S01]  /*0b10*/  VIADD R5, R24, 0xffffffff ;  /* 0xffffffff18057836 */ /* 0x004fe20000000000 */
[----:B------:R-:W-:Y:S01]  /*0b20*/  LOP3.LUT R11, R30, R11, RZ, 0xc0, !PT ;  /* 0x0000000b1e0b7212 */ /* 0x000fe200078ec0ff */
[----:B------:R-:W-:Y:S02]  /*0b30*/  IMAD.MOV R12, RZ, RZ, -R12 ;  /* 0x000000ffff0c7224 */ /* 0x000fe400078e0a0c */
[----:B------:R-:W-:Y:S01]  /*0b40*/  IMAD.MOV R6, RZ, RZ, -R4 ;  /* 0x000000ffff067224 */ /* 0x000fe200078e0a04 */
[----:B------:R-:W-:Y:S01]  /*0b50*/  LOP3.LUT R5, R20, R5, RZ, 0xc0, !PT ;  /* 0x0000000514057212 */ /* 0x000fe200078ec0ff */
[----:B------:R-:W-:Y:S02]  /*0b60*/  @P3 IMAD R0, R14, R12, R3 ;  /* 0x0000000c0e003224 */ /* 0x000fe400078e0203 */
[----:B------:R-:W-:Y:S02]  /*0b70*/  IMAD R11, R10, R4, R11 ;  /* 0x000000040a0b7224 */ /* 0x000fe400078e020b */
[----:B0-----:R-:W-:-:S02]  /*0b80*/  IMAD R3, R6, R21, R32 ;  /* 0x0000001506037224 */ /* 0x001fc400078e0220 */
[----:B------:R-:W-:Y:S02]  /*0b90*/  IMAD R106, R11, R106, R0 ;  /* 0x0000006a0b6a7224 */ /* 0x000fe400078e0200 */
[----:B------:R-:W-:Y:S02]  /*0ba0*/  IMAD R3, R3, R24, R5 ;  /* 0x0000001803037224 */ /* 0x000fe400078e0205 */
[----:B------:R-:W-:-:S03]  /*0bb0*/  IMAD.MOV.U32 R0, RZ, RZ, 0x1 ;  /* 0x00000001ff007424 */ /* 0x000fc600078e00ff */
[----:B------:R-:W-:Y:S02]  /*0bc0*/  SEL R107, R3, R106, !P3 ;  /* 0x0000006a036b7207 */ /* 0x000fe40005800000 */
[----:B------:R-:W-:-:S07]  /*0bd0*/  SEL R106, R106, R3, !P3 ;  /* 0x000000036a6a7207 */ /* 0x000fce0005800000 */
.L_x_4:
[----:B------:R-:W-:-:S08]  /*0be0*/  NOP ;  /* 0x0000000000007918 */ /* 0x000fd00000000000 */
[----:B------:R-:W0:Y:S02]  /*0bf0*/  USETMAXREG.TRY_ALLOC.CTAPOOL UP0, 0xe8 ;  /* 0x000000e8000079c8 */ /* 0x000e240008000600 */
[----:B0-----:R-:W-:-:S13]  /*0c00*/  PLOP3.LUT P0, PT, PT, PT, UP0, 0x80, 0x0 ;  /* 0x000000000000781c */ /* 0x001fda0003f0f008 */
[----:B------:R-:W-:Y:S05]  /*0c10*/  @!P0 BRA `(.L_x_4) ;  /* 0xfffffffc00f08947 */ /* 0x000fea000383ffff */
[----:B------:R-:W-:Y:S01]  /*0c20*/  ULDC.64 UR4, c[0x0][0x598] ;  /* 0x0001660000047ab9 */ /* 0x000fe20000000a00 */
[----:B------:R-:W-:Y:S01]  /*0c30*/  ULDC.64 UR40, c[0x0][0x208] ;  /* 0x0000820000287ab9 */ /* 0x000fe20000000a00 */
[----:B------:R-:W-:-:S04]  /*0c40*/  ISETP.NE.U32.AND P0, PT, RZ, UR4, PT ;  /* 0x00000004ff007c0c */ /* 0x000fc8000bf05070 */
[----:B------:R-:W-:-:S13]  /*0c50*/  ISETP.NE.AND.EX P0, PT, RZ, UR5, PT, P0 ;  /* 0x00000005ff007c0c */ /* 0x000fda000bf05300 */
[----:B------:R-:W-:Y:S05]  /*0c60*/  @!P0 BRA `(.L_x_7) ;  /* 0x00000000001c8947 */ /* 0x000fea0003800000 */
[----:B------:R-:W0:Y:S02]  /*0c70*/  LDC.64 R4, c[0x0][0x598] ;  /* 0x00016600ff047b82 */ /* 0x000e240000000a00 */
[----:B0-----:R-:W2:Y:S02]  /*0c80*/  LDG.E.64 R4, desc[UR40][R4.64] ;  /* 0x0000002804047981 */ /* 0x001ea4000c1e1b00 */
[----:B--2---:R-:W-:-:S04]  /*0c90*/  ISETP.NE.U32.AND P0, PT, R4, RZ, PT ;  /* 0x000000ff0400720c */ /* 0x004fc80003f05070 */
[----:B------:R-:W-:-:S13]  /*0ca0*/  ISETP.NE.AND.EX P0, PT, R5, RZ, PT, P0 ;  /* 0x000000ff0500720c */ /* 0x000fda0003f05300 */
[----:B------:R-:W-:Y:S05]  /*0cb0*/  @!P0 BRA `(.L_x_7) ;  /* 0x0000000000088947 */ /* 0x000fea0003800000 */
[----:B------:R0:W5:Y:S01]  /*0cc0*/  LD.E R104, desc[UR40][R4.64] ;  /* 0x0000002804687980 */ /* 0x000162000c101900 */
[----:B------:R-:W-:Y:S05]  /*0cd0*/  BRA `(.L_x_8) ;  /* 0x0000000000247947 */ /* 0x000fea0003800000 */
.L_x_7:
[----:B------:R-:W-:Y:S02]  /*0ce0*/  ULDC.64 UR4, c[0x0][0x588] ;  /* 0x0001620000047ab9 */ /* 0x000fe40000000a00 */
[----:B------:R-:W-:-:S04]  /*0cf0*/  ISETP.NE.U32.AND P0, PT, RZ, UR4, PT ;  /* 0x00000004ff007c0c */ /* 0x000fc8000bf05070 */
[----:B------:R-:W-:-:S13]  /*0d00*/  ISETP.NE.AND.EX P0, PT, RZ, UR5, PT, P0 ;  /* 0x00000005ff007c0c */ /* 0x000fda000bf05300 */
[----:B------:R-:W-:Y:S05]  /*0d10*/  @!P0 BRA `(.L_x_9) ;  /* 0x00000000000c8947 */ /* 0x000fea0003800000 */
[----:B------:R-:W0:Y:S02]  /*0d20*/  LDC.64 R104, c[0x0][0x588] ;  /* 0x00016200ff687b82 */ /* 0x000e240000000a00 */
[----:B0-----:R1:W5:Y:S01]  /*0d30*/  LDG.E R104, desc[UR40][R104.64] ;  /* 0x0000002868687981 */ /* 0x001362000c1e1900 */
[----:B------:R-:W-:Y:S05]  /*0d40*/  BRA `(.L_x_8) ;  /* 0x0000000000087947 */ /* 0x000fea0003800000 */
.L_x_9:
[----:B------:R-:W-:Y:S02]  /*0d50*/  ULDC UR4, c[0x0][0x580] ;  /* 0x0001600000047ab9 */ /* 0x000fe40000000800 */
[----:B------:R-:W-:-:S07]  /*0d60*/  IMAD.U32 R104, RZ, RZ, UR4 ;  /* 0x00000004ff687e24 */ /* 0x000fce000f8e00ff */
.L_x_8:
[----:B------:R-:W-:Y:S02]  /*0d70*/  ULDC.64 UR4, c[0x0][0x5a0] ;  /* 0x0001680000047ab9 */ /* 0x000fe40000000a00 */
[----:B------:R-:W-:-:S04]  /*0d80*/  ISETP.NE.U32.AND P0, PT, RZ, UR4, PT ;  /* 0x00000004ff007c0c */ /* 0x000fc8000bf05070 */
[----:B------:R-:W-:-:S13]  /*0d90*/  ISETP.NE.AND.EX P0, PT, RZ, UR5, PT, P0 ;  /* 0x00000005ff007c0c */ /* 0x000fda000bf05300 */
[----:B------:R-:W-:Y:S05]  /*0da0*/  @!P0 BRA `(.L_x_10) ;  /* 0x00000000001c8947 */ /* 0x000fea0003800000 */
[----:B0-----:R-:W0:Y:S02]  /*0db0*/  LDC.64 R4, c[0x0][0x5a0] ;  /* 0x00016800ff047b82 */ /* 0x001e240000000a00 */
[----:B0-----:R-:W2:Y:S02]  /*0dc0*/  LDG.E.64 R4, desc[UR40][R4.64] ;  /* 0x0000002804047981 */ /* 0x001ea4000c1e1b00 */
[----:B--2---:R-:W-:-:S04]  /*0dd0*/  ISETP.NE.U32.AND P0, PT, R4, RZ, PT ;  /* 0x000000ff0400720c */ /* 0x004fc80003f05070 */
[----:B------:R-:W-:-:S13]  /*0de0*/  ISETP.NE.AND.EX P0, PT, R5, RZ, PT, P0 ;  /* 0x000000ff0500720c */ /* 0x000fda0003f05300 */
[----:B------:R-:W-:Y:S05]  /*0df0*/  @!P0 BRA `(.L_x_10) ;  /* 0x0000000000088947 */ /* 0x000fea0003800000 */
[----:B-1----:R0:W5:Y:S01]  /*0e00*/  LD.E R105, desc[UR40][R4.64] ;  /* 0x0000002804697980 */ /* 0x002162000c101900 */
[----:B------:R-:W-:Y:S05]  /*0e10*/  BRA `(.L_x_11) ;  /* 0x0000000000247947 */ /* 0x000fea0003800000 */
.L_x_10:
[----:B------:R-:W-:Y:S02]  /*0e20*/  ULDC.64 UR4, c[0x0][0x590] ;  /* 0x0001640000047ab9 */ /* 0x000fe40000000a00 */
[----:B------:R-:W-:-:S04]  /*0e30*/  ISETP.NE.U32.AND P0, PT, RZ, UR4, PT ;  /* 0x00000004ff007c0c */ /* 0x000fc8000bf05070 */
[----:B------:R-:W-:-:S13]  /*0e40*/  ISETP.NE.AND.EX P0, PT, RZ, UR5, PT, P0 ;  /* 0x00000005ff007c0c */ /* 0x000fda000bf05300 */
[----:B------:R-:W-:Y:S05]  /*0e50*/  @!P0 BRA `(.L_x_12) ;  /* 0x00000000000c8947 */ /* 0x000fea0003800000 */
[----:B0-----:R-:W1:Y:S02]  /*0e60*/  LDC.64 R4, c[0x0][0x590] ;  /* 0x00016400ff047b82 */ /* 0x001e640000000a00 */
[----:B-1----:R1:W5:Y:S01]  /*0e70*/  LDG.E R105, desc[UR40][R4.64] ;  /* 0x0000002804697981 */ /* 0x002362000c1e1900 */
[----:B------:R-:W-:Y:S05]  /*0e80*/  BRA `(.L_x_11) ;  /* 0x0000000000087947 */ /* 0x000fea0003800000 */
.L_x_12:
[----:B------:R-:W-:Y:S02]  /*0e90*/  ULDC UR4, c[0x0][0x584] ;  /* 0x0001610000047ab9 */ /* 0x000fe40000000800 */
[----:B-1----:R-:W-:-:S07]  /*0ea0*/  IMAD.U32 R105, RZ, RZ, UR4 ;  /* 0x00000004ff697e24 */ /* 0x002fce000f8e00ff */
.L_x_11:
[----:B------:R-:W-:-:S13]  /*0eb0*/  LOP3.LUT P0, RZ, R0, 0xff, RZ, 0xc0, !PT ;  /* 0x000000ff00ff7812 */ /* 0x000fda000780c0ff */
[----:B------:R-:W-:Y:S05]  /*0ec0*/  @!P0 EXIT ;  /* 0x000000000000894d */ /* 0x000fea0003800000 */
[----:B------:R-:W-:Y:S01]  /*0ed0*/  ULDC UR4, c[0x0][0x28c] ;  /* 0x0000a30000047ab9 */ /* 0x000fe20000000800 */
[----:B------:R-:W-:Y:S01]  /*0ee0*/  LOP3.LUT R116, R19, 0x1, RZ, 0xfc, !PT ;  /* 0x0000000113747812 */ /* 0x000fe200078efcff */
[----:B------:R-:W-:Y:S01]  /*0ef0*/  UIADD3 UR4, UR4, 0x3f, URZ ;  /* 0x0000003f04047890 */ /* 0x000fe2000fffe03f */
[----:B------:R-:W-:Y:S01]  /*0f00*/  UMOV UR36, URZ ;  /* 0x0000003f00247c82 */ /* 0x000fe20008000000 */
[----:B------:R-:W-:Y:S02]  /*0f10*/  UMOV UR37, URZ ;  /* 0x0000003f00257c82 */ /* 0x000fe40008000000 */
[----:B------:R-:W-:-:S04]  /*0f20*/  USHF.R.S32.HI UR5, URZ, 0x1f, UR4 ;  /* 0x0000001f3f057899 */ /* 0x000fc80008011404 */
[----:B------:R-:W-:-:S04]  /*0f30*/  ULEA.HI UR5, UR5, UR4, URZ, 0x6 ;  /* 0x0000000405057291 */ /* 0x000fc8000f8f303f */
[----:B------:R-:W-:-:S12]  /*0f40*/  USHF.R.S32.HI UR38, URZ, 0x6, UR5 ;  /* 0x000000063f267899 */ /* 0x000fd80008011405 */
.L_x_188:
[----:B------:R-:W-:Y:S01]  /*0f50*/  LOP3.LUT R0, R18, 0x80, RZ, 0xc0, !PT ;  /* 0x0000008012007812 */ /* 0x000fe200078ec0ff */
[----:B------:R-:W2:Y:S01]  /*0f60*/  S2UR UR6, SR_CgaCtaId ;  /* 0x00000000000679c3 */ /* 0x000ea20000008800 */
[----:B------:R-:W-:Y:S02]  /*0f70*/  UMOV UR39, 0x400 ;  /* 0x0000040000277882 */ /* 0x000fe40000000000 */
[----:B------:R-:W-:-:S06]  /*0f80*/  SHF.R.U32.HI R0, RZ, 0x7, R0 ;  /* 0x00000007ff007819 */ /* 0x000fcc0000011600 */
[----:B---3--:R-:W3:Y:S01]  /*0f90*/  SHFL.IDX PT, R0, R0, RZ, 0x1f ;  /* 0x00001fff00007589 */ /* 0x008ee200000e0000 */
[----:B--2---:R-:W-:Y:S01]  /*0fa0*/  ULEA UR39, UR6, UR39, 0x18 ;  /* 0x0000002706277291 */ /* 0x004fe2000f8ec03f */
[----:B---3--:R-:W-:-:S13]  /*0fb0*/  R2UR UR4, R0 ;  /* 0x00000000000472ca */ /* 0x008fda00000e0000 */
[----:B------:R-:W-:-:S04]  /*0fc0*/  ULEA.HI UR5, UR4, UR4, URZ, 0x1 ;  /* 0x0000000404057291 */ /* 0x000fc8000f8f083f */
[----:B------:R-:W-:-:S04]  /*0fd0*/  ULOP3.LUT UR5, UR5, 0x7fffe, URZ, 0xc0, !UPT ;  /* 0x0007fffe05057892 */ /* 0x000fc8000f8ec03f */
[----:B------:R-:W-:-:S03]  /*0fe0*/  UIADD3 UR5, UR4, -UR5, URZ ;  /* 0x8000000504057290 */ /* 0x000fc6000fffe03f */
[----:B------:R-:W-:Y:S01]  /*0ff0*/  ULDC UR4, c[0x0][0x28c] ;  /* 0x0000a30000047ab9 */ /* 0x000fe20000000800 */
[----:B------:R-:W-:Y:S01]  /*1000*/  ULEA UR5, UR5, UR39, 0xd ;  /* 0x0000002705057291 */ /* 0x000fe2000f8e683f */
[----:B------:R-:W-:-:S03]  /*1010*/  ISETP.LT.AND P0, PT, RZ, UR4, PT ;  /* 0x00000004ff007c0c */ /* 0x000fc6000bf01270 */
[----:B------:R-:W-:-:S04]  /*1020*/  UIADD3 UR5, UR5, 0x100, URZ ;  /* 0x0000010005057890 */ /* 0x000fc8000fffe03f */
[----:B------:R-:W-:-:S04]  /*1030*/  USHF.R.U32.HI UR5, URZ, 0x4, UR5 ;  /* 0x000000043f057899 */ /* 0x000fc80008011605 */
[----:B------:R-:W-:Y:S02]  /*1040*/  ULOP3.LUT UR42, UR5, 0x3fff, URZ, 0xc0, !UPT ;  /* 0x00003fff052a7892 */ /* 0x000fe4000f8ec03f */
[----:B01--45:R-:W-:Y:S10]  /*1050*/  @P0 BRA `(.L_x_13) ;  /* 0x0000000000400947 */ /* 0x033ff40003800000 */
[----:B------:R-:W-:Y:S01]  /*1060*/  MOV R0, 0x0 ;  /* 0x0000000000007802 */ /* 0x000fe20000000f00 */
[----:B------:R-:W-:Y:S01]  /*1070*/  ULDC.64 UR4, c[0x4][0x68] ;  /* 0x01001a0000047ab9 */ /* 0x000fe20000000a00 */
[----:B------:R-:W-:Y:S01]  /*1080*/  ULDC.64 UR6, c[0x4][0x8] ;  /* 0x0100020000067ab9 */ /* 0x000fe20000000a00 */
[----:B01----:R-:W-:Y:S01]  /*1090*/  IMAD.U32 R4, RZ, RZ, UR4 ;  /* 0x00000004ff047e24 */ /* 0x003fe2000f8e00ff */
[----:B------:R0:W1:Y:S01]  /*10a0*/  LDC.64 R14, c[0x4][R0] ;  /* 0x01000000000e7b82 */ /* 0x0000620000000a00 */
[----:B------:R-:W-:Y:S01]  /*10b0*/  IMAD.U32 R5, RZ, RZ, UR5 ;  /* 0x00000005ff057e24 */ /* 0x000fe2000f8e00ff */
[----:B------:R-:W-:Y:S01]  /*10c0*/  ULDC.64 UR4, c[0x4][0x70] ;  /* 0x01001c0000047ab9 */ /* 0x000fe20000000a00 */
[----:B------:R-:W-:Y:S02]  /*10d0*/  IMAD.U32 R10, RZ, RZ, UR6 ;  /* 0x00000006ff0a7e24 */ /* 0x000fe4000f8e00ff */
[----:B------:R-:W-:Y:S02]  /*10e0*/  IMAD.U32 R6, RZ, RZ, UR4 ;  /* 0x00000004ff067e24 */ /* 0x000fe4000f8e00ff */
[----:B------:R-:W-:-:S02]  /*10f0*/  IMAD.U32 R7, RZ, RZ, UR5 ;  /* 0x00000005ff077e24 */ /* 0x000fc4000f8e00ff */
[----:B------:R-:W-:Y:S02]  /*1100*/  IMAD.U32 R11, RZ, RZ, UR7 ;  /* 0x00000007ff0b7e24 */ /* 0x000fe4000f8e00ff */
[----:B------:R-:W-:Y:S02]  /*1110*/  IMAD.MOV.U32 R8, RZ, RZ, 0x1e1 ;  /* 0x000001e1ff087424 */ /* 0x000fe400078e00ff */
[----:B------:R-:W-:Y:S02]  /*1120*/  IMAD.MOV.U32 R12, RZ, RZ, 0x1 ;  /* 0x00000001ff0c7424 */ /* 0x000fe400078e00ff */
[----:B0-----:R-:W-:-:S07]  /*1130*/  IMAD.MOV.U32 R13, RZ, RZ, RZ ;  /* 0x000000ffff0d7224 */ /* 0x001fce00078e00ff */
[----:B------:R-:W-:-:S07]  /*1140*/  LEPC R20, `(.L_x_13) ;  /* 0x000000001014794e */ /* 0x000fce0000000000 */
[----:B-1---5:R-:W-:Y:S05]  /*1150*/  CALL.ABS.NOINC R14 ;  /* 0x000000000e007343 */ /* 0x022fea0003c00000 */
.L_x_13:
[----:B------:R-:W-:-:S13]  /*1160*/  ISETP.NE.AND P0, PT, R116, 0x3, PT ;  /* 0x000000037400780c */ /* 0x000fda0003f05270 */
[----:B------:R-:W-:Y:S05]  /*1170*/  @!P0 BRA `(.L_x_14) ;  /* 0x0000000000048947 */ /* 0x000fea0003800000 */
[----:B------:R-:W-:Y:S01]  /*1180*/  BPT.TRAP 0x1 ;  /* 0x000000040000795c */ /* 0x000fe20000300000 */
.L_x_14:
[----:B------:R-:W-:Y:S02]  /*1190*/  IMAD.U32 R3, RZ, RZ, UR37 ;  /* 0x00000025ff037e24 */ /* 0x000fe4000f8e00ff */
[----:B------:R-:W-:-:S03]  /*11a0*/  IMAD.U32 R0, RZ, RZ, UR36 ;  /* 0x00000024ff007e24 */ /* 0x000fc6000f8e00ff */
[----:B------:R-:W-:Y:S02]  /*11b0*/  LEA R3, R3, UR39, 0x3 ;  /* 0x0000002703037c11 */ /* 0x000fe4000f8e18ff */
[----:B------:R-:W-:-:S04]  /*11c0*/  SHF.L.U32 R0, R0, 0x1f, RZ ;  /* 0x0000001f00007819 */ /* 0x000fc800000006ff */
[----:B------:R2:W3:Y:S01]  /*11d0*/  SYNCS.PHASECHK.TRANS64.TRYWAIT P1, [R3+URZ], R0 ;  /* 0x00000000030075a7 */ /* 0x0004e2000802017f */
[----:B------:R-:W-:Y:S05]  /*11e0*/  @!P0 BRA `(.L_x_15) ;  /* 0x0000000000048947 */ /* 0x000fea0003800000 */
[----:B------:R-:W-:Y:S01]  /*11f0*/  BPT.TRAP 0x1 ;  /* 0x000000040000795c */ /* 0x000fe20000300000 */
.L_x_15:
[----:B---3--:R-:W-:Y:S05]  /*1200*/  @P1 BRA `(.L_x_16) ;  /* 0x0000000000081947 */ /* 0x008fea0003800000 */
[----:B------:R-:W3:Y:S02]  /*1210*/  SYNCS.PHASECHK.TRANS64.TRYWAIT P1, [R3+URZ], R0 ;  /* 0x00000000030075a7 */ /* 0x000ee4000802017f */
[----:B---3--:R-:W-:Y:S05]  /*1220*/  @!P1 BRA `(.L_x_17) ;  /* 0x0000009000b09947 */ /* 0x008fea0003800000 */
.L_x_16:
[----:B------:R-:W-:-:S04]  /*1230*/  UISETP.LT.AND UP0, UPT, UR38, 0x1, UPT ;  /* 0x000000012600788c */ /* 0x000fc8000bf01270 */
[----:B------:R-:W-:-:S06]  /*1240*/  USEL UR4, UR38, 0x1, UP0 ;  /* 0x0000000126047887 */ /* 0x000fcc0008000000 */
[----:B--23--:R-:W-:Y:S01]  /*1250*/  IMAD.U32 R0, RZ, RZ, UR4 ;  /* 0x00000004ff007e24 */ /* 0x00cfe2000f8e00ff */
[----:B------:R-:W-:Y:S05]  /*1260*/  WARPSYNC.ALL ;  /* 0x0000000000007948 */ /* 0x000fea0003800000 */
[----:B------:R-:W-:-:S04]  /*1270*/  IADD3 R0, -R0, UR38, RZ ;  /* 0x0000002600007c10 */ /* 0x000fc8000fffe1ff */
[----:B------:R-:W-:Y:S01]  /*1280*/  ISETP.GE.AND P1, PT, R0, 0x1, PT ;  /* 0x000000010000780c */ /* 0x000fe20003f26270 */
[----:B------:R-:W-:Y:S01]  /*1290*/  UIADD3 UR4, UR39, 0x28100, URZ ;  /* 0x0002810027047890 */ /* 0x000fe2000fffe03f */
[----:B------:R-:W-:Y:S01]  /*12a0*/  WARPGROUP.ARRIVE ;  /* 0x00000000000079c5 */ /* 0x000fe20000000000 */
[----:B------:R-:W-:Y:S01]  /*12b0*/  UMOV UR13, 0x40000040 ;  /* 0x40000040000d7882 */ /* 0x000fe20000000000 */
[----:B------:R-:W-:Y:S01]  /*12c0*/  UMOV UR15, 0x40000040 ;  /* 0x40000040000f7882 */ /* 0x000fe20000000000 */
[----:B------:R-:W-:Y:S02]  /*12d0*/  USHF.R.U32.HI UR5, URZ, 0x4, UR4 ;  /* 0x000000043f057899 */ /* 0x000fe40008011604 */
[----:B------:R-:W-:Y:S02]  /*12e0*/  ULOP3.LUT UR4, UR42, 0x10000, URZ, 0xfc, !UPT ;  /* 0x000100002a047892 */ /* 0x000fe4000f8efc3f */
[----:B------:R-:W-:Y:S02]  /*12f0*/  ULOP3.LUT UR5, UR5, 0x3fff, URZ, 0xc0, !UPT ;  /* 0x00003fff05057892 */ /* 0x000fe4000f8ec03f */
[----:B------:R-:W-:-:S02]  /*1300*/  ULEA UR6, UR37, UR4, 0xb ;  /* 0x0000000425067291 */ /* 0x000fc4000f8e583f */
[----:B------:R-:W-:Y:S01]  /*1310*/  ULOP3.LUT UR5, UR5, 0x10000, URZ, 0xfc, !UPT ;  /* 0x0001000005057892 */ /* 0x000fe2000f8efc3f */
[----:B------:R-:W-:Y:S01]  /*1320*/  UMOV UR17, UR13 ;  /* 0x0000000d00117c82 */ /* 0x000fe20008000000 */
[----:B------:R-:W-:Y:S02]  /*1330*/  UMOV UR19, 0x40000040 ;  /* 0x4000004000137882 */ /* 0x000fe40000000000 */
[----:B------:R-:W-:Y:S01]  /*1340*/  UIMAD UR8, UR37, 0x280, UR5 ;  /* 0x00000280250878a4 */ /* 0x000fe2000f8e0205 */
[----:B------:R-:W-:Y:S01]  /*1350*/  UMOV UR12, UR6 ;  /* 0x00000006000c7c82 */ /* 0x000fe20008000000 */
[----:B------:R-:W-:Y:S02]  /*1360*/  UMOV UR21, UR13 ;  /* 0x0000000d00157c82 */ /* 0x000fe40008000000 */
[----:B------:R-:W-:Y:S01]  /*1370*/  UIADD3 UR18, UR8, 0x80, URZ ;  /* 0x0000008008127890 */ /* 0x000fe2000fffe03f */
[----:B------:R-:W-:Y:S02]  /*1380*/  UMOV UR16, UR12 ;  /* 0x0000000c00107c82 */ /* 0x000fe40008000000 */
[----:B------:R-:W-:Y:S01]  /*1390*/  UMOV UR14, UR8 ;  /* 0x00000008000e7c82 */ /* 0x000fe20008000000 */
[----:B------:R-:W-:Y:S01]  /*13a0*/  UIADD3 UR22, UR8, 0x100, URZ ;  /* 0x0000010008167890 */ /* 0x000fe2000fffe03f */
[----:B------:R-:W-:Y:S01]  /*13b0*/  HGMMA.64x16x16.F32.BF16 R96, gdesc[UR12], RZ, !UPT, gsb0 ;  /* 0x002000000c6079f0 */ /* 0x000fe2000c0018ff */
[----:B------:R-:W-:Y:S01]  /*13c0*/  UMOV UR20, UR12 ;  /* 0x0000000c00147c82 */ /* 0x000fe20008000000 */
[----:B------:R-:W-:Y:S01]  /*13d0*/  UMOV UR23, 0x40000040 ;  /* 0x4000004000177882 */ /* 0x000fe20000000000 */
[----:B------:R-:W-:Y:S01]  /*13e0*/  UIADD3 UR26, UR8, 0x180, URZ ;  /* 0x00000180081a7890 */ /* 0x000fe2000fffe03f */
[----:B------:R-:W-:Y:S01]  /*13f0*/  UMOV UR24, UR12 ;  /* 0x0000000c00187c82 */ /* 0x000fe20008000000 */
[----:B------:R-:W-:Y:S01]  /*1400*/  UMOV UR25, UR13 ;  /* 0x0000000d00197c82 */ /* 0x000fe20008000000 */
[----:B------:R-:W-:Y:S01]  /*1410*/  UMOV UR27, 0x40000040 ;  /* 0x40000040001b7882 */ /* 0x000fe20000000000 */
[----:B------:R-:W-:Y:S01]  /*1420*/  UIADD3 UR30, UR8, 0x200, URZ ;  /* 0x00000200081e7890 */ /* 0x000fe2000fffe03f */
[----:B------:R-:W-:Y:S01]  /*1430*/  UMOV UR28, UR12 ;  /* 0x0000000c001c7c82 */ /* 0x000fe20008000000 */
[----:B------:R-:W-:Y:S01]  /*1440*/  UMOV UR29, UR13 ;  /* 0x0000000d001d7c82 */ /* 0x000fe20008000000 */
[----:B------:R-:W-:Y:S01]  /*1450*/  UMOV UR31, 0x40000040 ;  /* 0x40000040001f7882 */ /* 0x000fe20000000000 */
[----:B------:R-:W-:-:S02]  /*1460*/  UIADD3 UR7, UR6, 0x400, URZ ;  /* 0x0000040006077890 */ /* 0x000fc4000fffe03f */
[----:B------:R-:W-:Y:S01]  /*1470*/  UIADD3 UR12, UR6, 0x2, URZ ;  /* 0x00000002060c7890 */ /* 0x000fe2000fffe03f */
[----:B------:R-:W-:Y:S01]  /*1480*/  UMOV UR13, 0x40000040 ;  /* 0x40000040000d7882 */ /* 0x000fe20000000000 */
[----:B------:R-:W-:Y:S01]  /*1490*/  UIADD3 UR10, UR8, 0x186, URZ ;  /* 0x00000186080a7890 */ /* 0x000fe2000fffe03f */
[----:B------:R-:W-:Y:S01]  /*14a0*/  UMOV UR11, 0x40000040 ;  /* 0x40000040000b7882 */ /* 0x000fe20000000000 */
[----:B------:R-:W-:Y:S02]  /*14b0*/  WARPGROUP.DEPBAR.LE gsb0, 0x0 ;  /* 0x00008000000079c5 */ /* 0x000fe40000010000 */
[----:B------:R-:W-:-:S06]  /*14c0*/  WARPGROUP.ARRIVE ;  /* 0x00000000000079c5 */ /* 0x000fcc0000000000 */
[----:B------:R-:W-:Y:S03]  /*14d0*/  HGMMA.64x16x16.F32.BF16 R80, gdesc[UR16], RZ, !UPT, gsb0 ;  /* 0x00200000105079f0 */ /* 0x000fe6000c0018ff */
        /* <DEDUP_REMOVED lines=8> */
[----:B------:R-:W-:Y:S01]  /*1560*/  HGMMA.64x16x16.F32.BF16 R32, gdesc[UR28], RZ, !UPT, gsb0 ;  /* 0x002000001c2079f0 */ /* 0x000fe2000c0018ff */
[----:B------:R-:W-:Y:S01]  /*1570*/  UMOV UR28, UR7 ;  /* 0x00000007001c7c82 */ /* 0x000fe20008000000 */
[----:B------:R-:W-:Y:S01]  /*1580*/  UMOV UR29, 0x40000040 ;  /* 0x40000040001d7882 */ /* 0x000fe20000000000 */
[----:B------:R-:W-:Y:S01]  /*1590*/  UMOV UR24, UR28 ;  /* 0x0000001c00187c82 */ /* 0x000fe20008000000 */
[----:B------:R-:W-:Y:S01]  /*15a0*/  UMOV UR25, UR29 ;  /* 0x0000001d00197c82 */ /* 0x000fe20008000000 */
[----:B------:R-:W-:Y:S01]  /*15b0*/  UMOV UR20, UR28 ;  /* 0x0000001c00147c82 */ /* 0x000fe20008000000 */
[----:B------:R-:W-:Y:S01]  /*15c0*/  UMOV UR21, UR29 ;  /* 0x0000001d00157c82 */ /* 0x000fe20008000000 */
[----:B------:R-:W-:Y:S01]  /*15d0*/  UMOV UR16, UR28 ;  /* 0x0000001c00107c82 */ /* 0x000fe20008000000 */
[----:B------:R-:W-:Y:S01]  /*15e0*/  UMOV UR17, UR29 ;  /* 0x0000001d00117c82 */ /* 0x000fe20008000000 */
[----:B------:R-:W-:Y:S01]  /*15f0*/  UIADD3 UR7, UR6, 0x402, URZ ;  /* 0x0000040206077890 */ /* 0x000fe2000fffe03f */
[----:B------:R-:W-:-:S02]  /*1600*/  WARPGROUP.DEPBAR.LE gsb0, 0x0 ;  /* 0x00008000000079c5 */ /* 0x000fc40000010000 */
[----:B------:R-:W-:-:S06]  /*1610*/  WARPGROUP.ARRIVE ;  /* 0x00000000000079c5 */ /* 0x000fcc0000000000 */
[----:B------:R-:W-:Y:S01]  /*1620*/  HGMMA.64x16x16.F32.BF16 R24, gdesc[UR28], RZ, !UPT, gsb0 ;  /* 0x002000001c1879f0 */ /* 0x000fe2000c0018ff */
[----:B------:R-:W-:Y:S01]  /*1630*/  UMOV UR30, UR14 ;  /* 0x0000000e001e7c82 */ /* 0x000fe20008000000 */
[----:B------:R-:W-:Y:S01]  /*1640*/  UMOV UR31, UR15 ;  /* 0x0000000f001f7c82 */ /* 0x000fe20008000000 */
[----:B------:R-:W-:Y:S01]  /*1650*/  UIADD3 UR14, UR8, 0x2, URZ ;  /* 0x00000002080e7890 */ /* 0x000fe2000fffe03f */
[----:B------:R-:W-:Y:S01]  /*1660*/  UMOV UR15, 0x40000040 ;  /* 0x40000040000f7882 */ /* 0x000fe20000000000 */
[----:B------:R-:W-:Y:S02]  /*1670*/  WARPGROUP.DEPBAR.LE gsb0, 0x0 ;  /* 0x00008000000079c5 */ /* 0x000fe40000010000 */
[----:B------:R-:W-:-:S06]  /*1680*/  WARPGROUP.ARRIVE ;  /* 0x00000000000079c5 */ /* 0x000fcc0000000000 */
[----:B------:R-:W-:Y:S01]  /*1690*/  HGMMA.64x16x16.F32.BF16 R40, gdesc[UR24], RZ, !UPT, gsb0 ;  /* 0x00200000182879f0 */ /* 0x000fe2000c0018ff */
[----:B------:R-:W-:Y:S01]  /*16a0*/  UIADD3 UR26, UR8, 0x182, URZ ;  /* 0x00000182081a7890 */ /* 0x000fe2000fffe03f */
[----:B------:R-:W-:Y:S01]  /*16b0*/  UMOV UR24, UR12 ;  /* 0x0000000c00187c82 */ /* 0x000fe20008000000 */
[----:B------:R-:W-:Y:S01]  /*16c0*/  UMOV UR25, UR13 ;  /* 0x0000000d00197c82 */ /* 0x000fe20008000000 */
        /* <DEDUP_REMOVED lines=24> */
[----:B------:R-:W-:Y:S03]  /*1850*/  HGMMA.64x16x16.F32.BF16 R96, gdesc[UR12], R96, gsb0 ;  /* 0x002000000c6079f0 */ /* 0x000fe60008001860 */
        /* <DEDUP_REMOVED lines=11> */
[----:B------:R-:W-:Y:S01]  /*1910*/  HGMMA.64x16x16.F32.BF16 R32, gdesc[UR28], R32, gsb0 ;  /* 0x002000001c2079f0 */ /* 0x000fe20008001820 */
        /* <DEDUP_REMOVED lines=13> */
[----:B------:R-:W-:Y:S01]  /*19f0*/  HGMMA.64x16x16.F32.BF16 R24, gdesc[UR28], R24, gsb0 ;  /* 0x002000001c1879f0 */ /* 0x000fe20008001818 */
[----:B------:R-:W-:Y:S01]  /*1a00*/  UIADD3 UR30, UR8, 0x204, URZ ;  /* 0x00000204081e7890 */ /* 0x000fe2000fffe03f */
[----:B------:R-:W-:Y:S01]  /*1a10*/  UMOV UR31, 0x40000040 ;  /* 0x40000040001f7882 */ /* 0x000fe20000000000 */
[----:B------:R-:W-:Y:S02]  /*1a20*/  WARPGROUP.DEPBAR.LE gsb0, 0x0 ;  /* 0x00008000000079c5 */ /* 0x000fe40000010000 */
        /* <DEDUP_REMOVED lines=17> */
[----:B------:R-:W-:Y:S02]  /*1b40*/  UIADD3 UR12, UR6, 0x4, URZ ;  /* 0x00000004060c7890 */ /* 0x000fe4000fffe03f */
[----:B------:R-:W-:Y:S01]  /*1b50*/  UIADD3 UR14, UR8, 0x4, URZ ;  /* 0x00000004080e7890 */ /* 0x000fe2000fffe03f */
[----:B------:R-:W-:Y:S01]  /*1b60*/  UMOV UR13, 0x40000040 ;  /* 0x40000040000d7882 */ /* 0x000fe20000000000 */
[----:B------:R-:W-:Y:S01]  /*1b70*/  UMOV UR15, 0x40000040 ;  /* 0x40000040000f7882 */ /* 0x000fe20000000000 */
[----:B------:R-:W-:Y:S02]  /*1b80*/  UMOV UR17, UR13 ;  /* 0x0000000d00117c82 */ /* 0x000fe40008000000 */
[----:B------:R-:W-:Y:S01]  /*1b90*/  UMOV UR16, UR12 ;  /* 0x0000000c00107c82 */ /* 0x000fe20008000000 */
[----:B------:R-:W-:Y:S01]  /*1ba0*/  UMOV UR20, UR12 ;  /* 0x0000000c00147c82 */ /* 0x000fe20008000000 */
[----:B------:R-:W-:Y:S01]  /*1bb0*/  UMOV UR21, UR13 ;  /* 0x0000000d00157c82 */ /* 0x000fe20008000000 */
[----:B------:R-:W-:Y:S01]  /*1bc0*/  UMOV UR24, UR12 ;  /* 0x0000000c00187c82 */ /* 0x000fe20008000000 */
[----:B------:R-:W-:Y:S01]  /*1bd0*/  UMOV UR25, UR13 ;  /* 0x0000000d00197c82 */ /* 0x000fe20008000000 */
[----:B------:R-:W-:Y:S01]  /*1be0*/  UMOV UR28, UR12 ;  /* 0x0000000c001c7c82 */ /* 0x000fe20008000000 */
[----:B------:R-:W-:Y:S01]  /*1bf0*/  UMOV UR29, UR13 ;  /* 0x0000000d001d7c82 */ /* 0x000fe20008000000 */
[----:B------:R-:W-:-:S02]  /*1c00*/  WARPGROUP.DEPBAR.LE gsb0, 0x0 ;  /* 0x00008000000079c5 */ /* 0x000fc40000010000 */
        /* <DEDUP_REMOVED lines=99> */
[----:B------:R-:W-:Y:S05]  /*2240*/  @!P1 BRA `(.L_x_18) ;  /* 0x00000010006c9947 */ /* 0x000fea0003800000 */
[----:B------:R-:W-:Y:S01]  /*2250*/  UIADD3 UR7, UR37, 0x1, URZ ;  /* 0x0000000125077890 */ /* 0x000fe2000fffe03f */
[----:B------:R-:W-:-:S03]  /*2260*/  IMAD.MOV.U32 R3, RZ, RZ, R0 ;  /* 0x000000ffff037224 */ /* 0x000fc600078e0000 */
[----:B------:R-:W-:-:S04]  /*2270*/  UISETP.NE.AND UP0, UPT, UR7, 0x5, UPT ;  /* 0x000000050700788c */ /* 0x000fc8000bf05270 */
[----:B------:R-:W-:Y:S02]  /*2280*/  USEL UR6, URZ, 0x1, UP0 ;  /* 0x000000013f067887 */ /* 0x000fe40008000000 */
[----:B------:R-:W-:Y:S02]  /*2290*/  USEL UR7, UR7, URZ, UP0 ;  /* 0x0000003f07077287 */ /* 0x000fe40008000000 */
[----:B------:R-:W-:-:S06]  /*22a0*/  ULOP3.LUT UR6, UR36, UR6, URZ, 0x3c, !UPT ;  /* 0x0000000624067292 */ /* 0x000fcc000f8e3c3f */
[----:B------:R-:W-:Y:S01]  /*22b0*/  IMAD.U32 R6, RZ, RZ, UR6 ;  /* 0x00000006ff067e24 */ /* 0x000fe2000f8e00ff */
[----:B------:R-:W-:-:S06]  /*22c0*/  UMOV UR6, UR37 ;  /* 0x0000002500067c82 */ /* 0x000fcc0008000000 */
.L_x_25:
[----:B------:R-:W-:Y:S05]  /*22d0*/  @!P0 BRA `(.L_x_19) ;  /* 0x0000000000048947 */ /* 0x000fea0003800000 */
[----:B------:R-:W-:Y:S01]  /*22e0*/  BPT.TRAP 0x1 ;  /* 0x000000040000795c */ /* 0x000fe20000300000 */
.L_x_19:
[----:B------:R-:W-:Y:S01]  /*22f0*/  ULEA UR8, UR7, UR39, 0x3 ;  /* 0x0000002707087291 */ /* 0x000fe2000f8e183f */
[----:B01----:R-:W-:-:S08]  /*2300*/  SHF.L.U32 R4, R6, 0x1f, RZ ;  /* 0x0000001f06047819 */ /* 0x003fd000000006ff */
[----:B------:R0:W1:Y:S01]  /*2310*/  SYNCS.PHASECHK.TRANS64.TRYWAIT P1, [UR8], R4 ;  /* 0x00000004ff0075a7 */ /* 0x0000620008020148 */
[----:B------:R-:W-:Y:S05]  /*2320*/  @!P0 BRA `(.L_x_20) ;  /* 0x0000000000048947 */ /* 0x000fea0003800000 */
[----:B------:R-:W-:Y:S01]  /*2330*/  BPT.TRAP 0x1 ;  /* 0x000000040000795c */ /* 0x000fe20000300000 */
.L_x_20:
[----:B-1----:R-:W-:Y:S05]  /*2340*/  @P1 BRA `(.L_x_21) ;  /* 0x0000000000081947 */ /* 0x002fea0003800000 */
[----:B------:R-:W1:Y:S02]  /*2350*/  SYNCS.PHASECHK.TRANS64.TRYWAIT P1, [UR8], R4 ;  /* 0x00000004ff0075a7 */ /* 0x000e640008020148 */
[----:B-1----:R-:W-:Y:S05]  /*2360*/  @!P1 BRA `(.L_x_22) ;  /* 0x0000008000749947 */ /* 0x002fea0003800000 */
.L_x_21:
[----:B------:R-:W-:Y:S01]  /*2370*/  ULEA UR8, UR7, UR4, 0xb ;  /* 0x0000000407087291 */ /* 0x000fe2000f8e583f */
[----:B------:R-:W-:Y:S01]  /*2380*/  WARPGROUP.ARRIVE ;  /* 0x00000000000079c5 */ /* 0x000fe20000000000 */
[----:B------:R-:W-:Y:S01]  /*2390*/  UIMAD UR10, UR7, 0x280, UR5 ;  /* 0x00000280070a78a4 */ /* 0x000fe2000f8e0205 */
[----:B------:R-:W-:Y:S01]  /*23a0*/  UMOV UR9, 0x40000040 ;  /* 0x4000004000097882 */ /* 0x000fe20000000000 */
[----:B------:R-:W-:Y:S02]  /*23b0*/  UMOV UR11, 0x40000040 ;  /* 0x40000040000b7882 */ /* 0x000fe40000000000 */
[----:B------:R-:W-:Y:S01]  /*23c0*/  UIADD3 UR14, UR10, 0x80, URZ ;  /* 0x000000800a0e7890 */ /* 0x000fe2000fffe03f */
[----:B------:R-:W-:Y:S01]  /*23d0*/  UMOV UR12, UR8 ;  /* 0x00000008000c7c82 */ /* 0x000fe20008000000 */
[----:B------:R-:W-:Y:S01]  /*23e0*/  UMOV UR13, UR9 ;  /* 0x00000009000d7c82 */ /* 0x000fe20008000000 */
[----:B------:R-:W-:Y:S02]  /*23f0*/  UMOV UR15, 0x40000040 ;  /* 0x40000040000f7882 */ /* 0x000fe40000000000 */
[----:B------:R-:W-:Y:S01]  /*2400*/  HGMMA.64x16x16.F32.BF16 R96, gdesc[UR8], R96, gsb0 ;  /* 0x00200000086079f0 */ /* 0x000fe20008001860 */
        /* <DEDUP_REMOVED lines=13> */
[----:B------:R-:W-:Y:S01]  /*24e0*/  UMOV UR31, 0x40000040 ;  /* 0x40000040001f7882 */ /* 0x000fe20000000000 */
[----:B------:R-:W-:Y:S01]  /*24f0*/  UIADD3 UR9, UR8, 0x402, URZ ;  /* 0x0000040208097890 */ /* 0x000fe2000fffe03f */
[----:B------:R-:W-:-:S02]  /*2500*/  WARPGROUP.DEPBAR.LE gsb0, 0x0 ;  /* 0x00008000000079c5 */ /* 0x000fc40000010000 */
[----:B------:R-:W-:-:S06]  /*2510*/  WARPGROUP.ARRIVE ;  /* 0x00000000000079c5 */ /* 0x000fcc0000000000 */
[----:B------:R-:W-:Y:S01]  /*2520*/  HGMMA.64x16x16.F32.BF16 R80, gdesc[UR12], R80, gsb0 ;  /* 0x002000000c5079f0 */ /* 0x000fe20008001850 */
[----:B------:R-:W-:Y:S02]  /*2530*/  UIADD3 UR12, UR8, 0x400, URZ ;  /* 0x00000400080c7890 */ /* 0x000fe4000fffe03f */
        /* <DEDUP_REMOVED lines=17> */
[----:B------:R-:W-:Y:S02]  /*2650*/  WARPGROUP.DEPBAR.LE gsb0, 0x0 ;  /* 0x00008000000079c5 */ /* 0x000fe40000010000 */
[----:B------:R-:W-:-:S06]  /*2660*/  WARPGROUP.ARRIVE ;  /* 0x00000000000079c5 */ /* 0x000fcc0000000000 */
[----:B------:R-:W-:Y:S01]  /*2670*/  HGMMA.64x16x16.F32.BF16 R24, gdesc[UR24], R24, gsb0 ;  /* 0x00200000181879f0 */ /* 0x000fe20008001818 */
[----:B------:R-:W-:Y:S01]  /*2680*/  UMOV UR26, UR10 ;  /* 0x0000000a001a7c82 */ /* 0x000fe20008000000 */
[----:B------:R-:W-:Y:S01]  /*2690*/  UMOV UR27, UR11 ;  /* 0x0000000b001b7c82 */ /* 0x000fe20008000000 */
        /* <DEDUP_REMOVED lines=24> */
[----:B------:R-:W-:-:S02]  /*2820*/  WARPGROUP.DEPBAR.LE gsb0, 0x0 ;  /* 0x00008000000079c5 */ /* 0x000fc40000010000 */
[----:B------:R-:W-:-:S06]  /*2830*/  WARPGROUP.ARRIVE ;  /* 0x00000000000079c5 */ /* 0x000fcc0000000000 */
[----:B------:R-:W-:Y:S01]  /*2840*/  HGMMA.64x16x16.F32.BF16 R88, gdesc[UR24], R88, gsb0 ;  /* 0x00200000185879f0 */ /* 0x000fe20008001858 */
        /* <DEDUP_REMOVED lines=96> */
[----:B------:R-:W-:Y:S02]  /*2e50*/  UIADD3 UR24, UR10, 0x186, URZ ;  /* 0x000001860a187890 */ /* 0x000fe4000fffe03f */
        /* <DEDUP_REMOVED lines=33> */
[----:B------:R-:W-:-:S03]  /*3070*/  UIADD3 UR16, UR8, 0x406, URZ ;  /* 0x0000040608107890 */ /* 0x000fc6000fffe03f */
[----:B------:R-:W-:Y:S01]  /*3080*/  UMOV UR8, UR12 ;  /* 0x0000000c00087c82 */ /* 0x000fe20008000000 */
        /* <DEDUP_REMOVED lines=36> */
[----:B------:R-:W-:Y:S01]  /*32d0*/  BPT.TRAP 0x1 ;  /* 0x000000040000795c */ /* 0x000fe20000300000 */
.L_x_23:
[----:B------:R-:W-:Y:S01]  /*32e0*/  ULEA UR8, UR6, UR39, 0x3 ;  /* 0x0000002706087291 */ /* 0x000fe2000f8e183f */
[----:B------:R-:W-:-:S03]  /*32f0*/  ISETP.GT.U32.AND P1, PT, R19, 0x1, PT ;  /* 0x000000011300780c */ /* 0x000fc60003f24070 */
[----:B------:R-:W-:-:S04]  /*3300*/  UIADD3 UR8, UR8, 0x28, URZ ;  /* 0x0000002808087890 */ /* 0x000fc8000fffe03f */
[----:B------:R-:W-:-:S09]  /*3310*/  UPRMT UR8, URZ, 0x654, UR8 ;  /* 0x000006543f087896 */ /* 0x000fd20008000008 */
[----:B------:R-:W-:Y:S01]  /*3320*/  SYNCS.ARRIVE.TRANS64.RED.A1T0 RZ, [UR8], RZ ;  /* 0x000000ffffff79a7 */ /* 0x000fe20008100408 */
[----:B------:R-:W-:Y:S05]  /*3330*/  @P1 BRA `(.L_x_24) ;  /* 0x0000000000041947 */ /* 0x000fea0003800000 */
[----:B------:R-:W-:Y:S01]  /*3340*/  BPT.TRAP 0x1 ;  /* 0x000000040000795c */ /* 0x000fe20000300000 */
.L_x_24:
[----:B------:R-:W-:Y:S01]  /*3350*/  UIADD3 UR7, UR7, 0x1, URZ ;  /* 0x0000000107077890 */ /* 0x000fe2000fffe03f */
[C---:B------:R-:W-:Y:S01]  /*3360*/  ISETP.GT.AND P1, PT, R3.reuse, 0x1, PT ;  /* 0x000000010300780c */ /* 0x040fe20003f24270 */
[----:B------:R-:W-:Y:S01]  /*3370*/  UIADD3 UR6, UR6, 0x1, URZ ;  /* 0x0000000106067890 */ /* 0x000fe2000fffe03f */
[----:B------:R-:W-:Y:S01]  /*3380*/  VIADD R3, R3, 0xffffffff ;  /* 0xffffffff03037836 */ /* 0x000fe20000000000 */
[----:B------:R-:W-:Y:S02]  /*3390*/  UISETP.NE.AND UP0, UPT, UR7, 0x5, UPT ;  /* 0x000000050700788c */ /* 0x000fe4000bf05270 */
[----:B------:R-:W-:Y:S02]  /*33a0*/  UISETP.NE.AND UP1, UPT, UR6, 0x5, UPT ;  /* 0x000000050600788c */ /* 0x000fe4000bf25270 */
[----:B------:R-:W-:Y:S02]  /*33b0*/  USEL UR8, URZ, 0x1, UP0 ;  /* 0x000000013f087887 */ /* 0x000fe40008000000 */
[----:B------:R-:W-:-:S02]  /*33c0*/  USEL UR7, UR7, URZ, UP0 ;  /* 0x0000003f07077287 */ /* 0x000fc40008000000 */
[----:B------:R-:W-:Y:S02]  /*33d0*/  USEL UR6, UR6, URZ, UP1 ;  /* 0x0000003f06067287 */ /* 0x000fe40008800000 */
[----:B------:R-:W-:Y:S01]  /*33e0*/  LOP3.LUT R6, R6, UR8, RZ, 0x3c, !PT ;  /* 0x0000000806067c12 */ /* 0x000fe2000f8e3cff */
[----:B------:R-:W-:Y:S09]  /*33f0*/  @P1 BRA `(.L_x_25) ;  /* 0xffffffec00b41947 */ /* 0x000ff2000383ffff */
.L_x_18:
[----:B------:R-:W2:Y:S02]  /*3400*/  LDC R3, c[0x0][0x28c] ;  /* 0x0000a300ff037b82 */ /* 0x000ea40000000800 */
[----:B--2---:R-:W-:-:S13]  /*3410*/  ISETP.GE.AND P1, PT, R3, 0x1, PT ;  /* 0x000000010300780c */ /* 0x004fda0003f26270 */
[----:B------:R-:W-:Y:S05]  /*3420*/  @!P1 BRA `(.L_x_26) ;  /* 0x0000000000349947 */ /* 0x000fea0003800000 */
[----:B------:R-:W-:Y:S05]  /*3430*/  @!P0 BRA `(.L_x_27) ;  /* 0x0000000000048947 */ /* 0x000fea0003800000 */
[----:B------:R-:W-:Y:S01]  /*3440*/  BPT.TRAP 0x1 ;  /* 0x000000040000795c */ /* 0x000fe20000300000 */
.L_x_27:
[----:B------:R-:W-:Y:S01]  /*3450*/  VIADD R0, R0, UR37 ;  /* 0x0000002500007c36 */ /* 0x000fe20008000000 */
[----:B------:R-:W-:-:S03]  /*3460*/  ISETP.GT.U32.AND P0, PT, R19, 0x1, PT ;  /* 0x000000011300780c */ /* 0x000fc60003f04070 */
[----:B01----:R-:W-:-:S05]  /*3470*/  IMAD.WIDE.U32 R4, R0, -0x33333333, RZ ;  /* 0xcccccccd00047825 */ /* 0x003fca00078e00ff */
[----:B------:R-:W-:-:S05]  /*3480*/  SHF.R.U32.HI R5, RZ, 0x2, R5 ;  /* 0x00000002ff057819 */ /* 0x000fca0000011605 */
[----:B------:R-:W-:-:S05]  /*3490*/  IMAD R0, R5, -0x5, R0 ;  /* 0xfffffffb05007824 */ /* 0x000fca00078e0200 */
[----:B------:R-:W-:-:S05]  /*34a0*/  LEA R0, R0, UR39, 0x3 ;  /* 0x0000002700007c11 */ /* 0x000fca000f8e18ff */
[----:B------:R-:W-:-:S05]  /*34b0*/  VIADD R0, R0, 0x28 ;  /* 0x0000002800007836 */ /* 0x000fca0000000000 */
[----:B------:R-:W-:-:S04]  /*34c0*/  PRMT R0, RZ, 0x654, R0 ;  /* 0x00000654ff007816 */ /* 0x000fc80000000000 */
[----:B------:R2:W-:Y:S01]  /*34d0*/  SYNCS.ARRIVE.TRANS64.RED.A1T0 RZ, [R0+URZ], RZ ;  /* 0x000000ff00ff79a7 */ /* 0x0005e2000810043f */
[----:B------:R-:W-:Y:S05]  /*34e0*/  @P0 BRA `(.L_x_26) ;  /* 0x0000000000040947 */ /* 0x000fea0003800000 */
[----:B------:R-:W-:Y:S01]  /*34f0*/  BPT.TRAP 0x1 ;  /* 0x000000040000795c */ /* 0x000fe20000300000 */
.L_x_26:
[----:B------:R-:W3:Y:S01]  /*3500*/  LDC R7, c[0x0][0x288] ;  /* 0x0000a200ff077b82 */ /* 0x000ee20000000800 */
[----:B------:R-:W-:Y:S01]  /*3510*/  SHF.R.U32.HI R3, RZ, 0x2, R18 ;  /* 0x00000002ff037819 */ /* 0x000fe20000011612 */
[----:B------:R-:W-:Y:S01]  /*3520*/  IMAD R107, R107, 0x50, RZ ;  /* 0x000000506b6b7824 */ /* 0x000fe200078e02ff */
[----:B01----:R-:W-:Y:S01]  /*3530*/  LOP3.LUT R4, R18, 0x60, RZ, 0xc0, !PT ;  /* 0x0000006012047812 */ /* 0x003fe200078ec0ff */
[----:B------:R-:W-:Y:S01]  /*3540*/  UIADD3 UR37, UR38, UR37, URZ ;  /* 0x0000002526257290 */ /* 0x000fe2000fffe03f */
[----:B--2---:R-:W-:Y:S01]  /*3550*/  LOP3.LUT R0, R22, 0x1, RZ, 0xc0, !PT ;  /* 0x0000000116007812 */ /* 0x004fe200078ec0ff */
[----:B------:R-:W-:Y:S01]  /*3560*/  IMAD.SHL.U32 R10, R18, 0x2, RZ ;  /* 0x00000002120a7824 */ /* 0x000fe200078e00ff */
[----:B------:R-:W-:Y:S01]  /*3570*/  LOP3.LUT R3, R3, 0x7, RZ, 0xc0, !PT ;  /* 0x0000000703037812 */ /* 0x000fe200078ec0ff */
[----:B------:R-:W-:Y:S01]  /*3580*/  UISETP.GT.U32.AND UP0, UPT, UR37, 0x4, UPT ;  /* 0x000000042500788c */ /* 0x000fe2000bf04070 */
[----:B------:R-:W-:Y:S01]  /*3590*/  SHF.R.U32.HI R6, RZ, 0x1, R4 ;  /* 0x00000001ff067819 */ /* 0x000fe20000011604 */
[----:B------:R-:W-:Y:S01]  /*35a0*/  IMAD.SHL.U32 R8, R0, 0x40, RZ ;  /* 0x0000004000087824 */ /* 0x000fe200078e00ff */
[----:B------:R-:W-:Y:S01]  /*35b0*/  ULDC UR7, c[0x0][0x284] ;  /* 0x0000a10000077ab9 */ /* 0x000fe20000000800 */
[----:B------:R-:W-:Y:S01]  /*35c0*/  LOP3.LUT R4, R18, 0x3, RZ, 0xc0, !PT ;  /* 0x0000000312047812 */ /* 0x000fe200078ec0ff */
[----:B------:R-:W-:Y:S01]  /*35d0*/  UISETP.LT.U32.AND UP0, UPT, UR38, 0x5, UP0 ;  /* 0x000000052600788c */ /* 0x000fe20008701070 */
[--C-:B------:R-:W-:Y:S01]  /*35e0*/  IADD3 R5, RZ, -R6, -R3.reuse ;  /* 0x80000006ff057210 */ /* 0x100fe20007ffe803 */
[----:B------:R-:W-:Y:S01]  /*35f0*/  UISETP.GE.U32.AND UP1, UPT, UR38, 0x5, UPT ;  /* 0x000000052600788c */ /* 0x000fe2000bf26070 */
[----:B------:R-:W-:Y:S01]  /*3600*/  LOP3.LUT R119, R8, 0x40, R3, 0xe2, !PT ;  /* 0x0000004008777812 */ /* 0x000fe200078ee203 */
[----:B------:R-:W-:Y:S01]  /*3610*/  ULDC.64 UR8, c[0x0][0x5d0] ;  /* 0x0001740000087ab9 */ /* 0x000fe20000000a00 */
[----:B------:R-:W-:Y:S01]  /*3620*/  SHF.R.S32.HI R109, RZ, 0x1f, R23 ;  /* 0x0000001fff6d7819 */ /* 0x000fe20000011417 */
[----:B------:R-:W-:Y:S01]  /*3630*/  IMAD R3, R0, -0x40, R5 ;  /* 0xffffffc000037824 */ /* 0x000fe200078e0205 */
[C---:B------:R-:W-:Y:S01]  /*3640*/  LOP3.LUT R10, R107.reuse, 0x6, R10, 0xf8, !PT ;  /* 0x000000066b0a7812 */ /* 0x040fe200078ef80a */
[C---:B------:R-:W-:Y:S01]  /*3650*/  IMAD.SHL.U32 R0, R106.reuse, 0x100, RZ ;  /* 0x000001006a007824 */ /* 0x040fe200078e00ff */
[----:B------:R-:W-:Y:S01]  /*3660*/  UIMAD.WIDE.U32 UR4, UR37, -0x33333333, URZ ;  /* 0xcccccccd250478a5 */ /* 0x000fe2000f8e003f */
[----:B------:R-:W-:Y:S01]  /*3670*/  IMAD.WIDE R12, R106, 0x100, RZ ;  /* 0x000001006a0c7825 */ /* 0x000fe200078e02ff */
[----:B---3--:R-:W-:Y:S01]  /*3680*/  ISETP.GE.AND P0, PT, R107, R7, PT ;  /* 0x000000076b00720c */ /* 0x008fe20003f06270 */
[----:B------:R-:W-:Y:S01]  /*3690*/  USEL UR6, URZ, 0x1, !UP0 ;  /* 0x000000013f067887 */ /* 0x000fe2000c000000 */
[----:B------:R-:W-:Y:S01]  /*36a0*/  SHF.R.S32.HI R11, RZ, 0x1f, R10 ;  /* 0x0000001fff0b7819 */ /* 0x000fe2000001140a */
[----:B------:R-:W-:Y:S01]  /*36b0*/  IMAD R8, R4, -0x2, R7 ;  /* 0xfffffffe04087824 */ /* 0x000fe200078e0207 */
[C---:B------:R-:W-:Y:S01]  /*36c0*/  ISETP.GE.OR P0, PT, R0.reuse, UR7, P0 ;  /* 0x0000000700007c0c */ /* 0x040fe20008706670 */
[----:B------:R-:W-:Y:S01]  /*36d0*/  IMAD R4, R109, UR8, RZ ;  /* 0x000000086d047c24 */ /* 0x000fe2000f8e02ff */
[----:B------:R-:W-:Y:S01]  /*36e0*/  USHF.R.U32.HI UR4, URZ, 0x2, UR5 ;  /* 0x000000023f047899 */ /* 0x000fe20008011605 */
[----:B------:R-:W-:Y:S01]  /*36f0*/  IADD3 R3, -R0, UR7, R3 ;  /* 0x0000000700037c10 */ /* 0x000fe2000fffe103 */
[----:B------:R-:W-:Y:S01]  /*3700*/  ULOP3.LUT UR36, UR36, UR6, URZ, 0x3c, !UPT ;  /* 0x0000000624247292 */ /* 0x000fe2000f8e3c3f */
[C---:B------:R-:W-:Y:S01]  /*3710*/  IMAD R9, R23.reuse, UR9, R4 ;  /* 0x0000000917097c24 */ /* 0x040fe2000f8e0204 */
[----:B------:R-:W-:Y:S01]  /*3720*/  UIMAD UR37, UR4, -0x5, UR37 ;  /* 0xfffffffb042578a4 */ /* 0x000fe2000f8e0225 */
[----:B------:R-:W-:Y:S01]  /*3730*/  IMAD.WIDE.U32 R4, R23, UR8, R10 ;  /* 0x0000000817047c25 */ /* 0x000fe2000f8e000a */
[----:B------:R-:W-:Y:S01]  /*3740*/  @UP1 ULOP3.LUT UR36, UR36, 0x1, UR4, 0x78, !UPT ;  /* 0x0000000124241892 */ /* 0x000fe2000f8e7804 */
[----:B------:R-:W-:-:S02]  /*3750*/  LOP3.LUT R119, R12, R119, R6, 0xfe, !PT ;  /* 0x000000770c777212 */ /* 0x000fc400078efe06 */
[----:B------:R-:W-:Y:S02]  /*3760*/  IMAD.IADD R6, R8, 0x1, -R107 ;  /* 0x0000000108067824 */ /* 0x000fe400078e0a6b */
[----:B------:R-:W-:Y:S02]  /*3770*/  IMAD.IADD R9, R5, 0x1, R9 ;  /* 0x0000000105097824 */ /* 0x000fe400078e0209 */
[----:B------:R-:W-:Y:S02]  /*3780*/  IMAD.MOV.U32 R0, RZ, RZ, -0x1 ;  /* 0xffffffffff007424 */ /* 0x000fe400078e00ff */
[----:B------:R-:W-:Y:S01]  /*3790*/  IMAD.MOV.U32 R8, RZ, RZ, R4 ;  /* 0x000000ffff087224 */ /* 0x000fe200078e0004 */
[----:B------:R-:W-:Y:S06]  /*37a0*/  @P0 BRA `(.L_x_28) ;  /* 0x0000004c00f40947 */ /* 0x000fec0003800000 */
[----:B------:R-:W0:Y:S01]  /*37b0*/  LDC.64 R4, c[0x0][0x5c8] ;  /* 0x00017200ff047b82 */ /* 0x000e220000000a00 */
[----:B-----5:R-:W-:Y:S01]  /*37c0*/  FSETP.NEU.AND P2, PT, R105, RZ, PT ;  /* 0x000000ff6900720b */ /* 0x020fe20003f4d000 */
[----:B------:R-:W-:Y:S01]  /*37d0*/  BSSY B0, `(.L_x_28) ;  /* 0x00004fa000007945 */ /* 0x000fe20003800000 */
[----:B------:R-:W-:-:S04]  /*37e0*/  ISETP.GT.AND P0, PT, R6, RZ, PT ;  /* 0x000000ff0600720c */ /* 0x000fc80003f04270 */
[----:B------:R-:W-:Y:S01]  /*37f0*/  ISETP.GT.AND P1, PT, R3, RZ, P0 ;  /* 0x000000ff0300720c */ /* 0x000fe20000724270 */
[-C--:B0-----:R-:W-:Y:S02]  /*3800*/  IMAD R14, R13, R4.reuse, RZ ;  /* 0x000000040d0e7224 */ /* 0x081fe400078e02ff */
[----:B------:R-:W-:-:S04]  /*3810*/  IMAD.WIDE.U32 R110, R119, R4, R8 ;  /* 0x00000004776e7225 */ /* 0x000fc800078e0008 */
[----:B------:R-:W-:-:S04]  /*3820*/  IMAD R7, R119, R5, R14 ;  /* 0x0000000577077224 */ /* 0x000fc800078e020e */
[----:B------:R-:W-:Y:S01]  /*3830*/  IMAD.IADD R123, R111, 0x1, R7 ;  /* 0x000000016f7b7824 */ /* 0x000fe200078e0207 */
[----:B------:R-:W-:Y:S06]  /*3840*/  @!P2 BRA `(.L_x_29) ;  /* 0x000000380020a947 */ /* 0x000fec0003800000 */
[----:B------:R-:W0:Y:S01]  /*3850*/  LDC.64 R20, c[0x0][0x5b8] ;  /* 0x00016e00ff147b82 */ /* 0x000e220000000a00 */
[----:B------:R-:W-:-:S07]  /*3860*/  ULDC.64 UR4, c[0x0][0x5c0] ;  /* 0x0001700000047ab9 */ /* 0x000fce0000000a00 */
[----:B------:R-:W1:Y:S08]  /*3870*/  LDC.64 R106, c[0x0][0x5b0] ;  /* 0x00016c00ff6a7b82 */ /* 0x000e700000000a00 */
[----:B------:R-:W2:Y:S01]  /*3880*/  LDC.64 R14, c[0x0][0x5a8] ;  /* 0x00016a00ff0e7b82 */ /* 0x000ea20000000a00 */
[-C--:B0-----:R-:W-:Y:S02]  /*3890*/  IMAD R8, R109, R20.reuse, RZ ;  /* 0x000000146d087224 */ /* 0x081fe400078e02ff */
[----:B------:R-:W-:-:S04]  /*38a0*/  IMAD.WIDE.U32 R112, R23, R20, R10 ;  /* 0x0000001417707225 */ /* 0x000fc800078e000a */
[----:B------:R-:W-:Y:S02]  /*38b0*/  IMAD R117, R23, R21, R8 ;  /* 0x0000001517757224 */ /* 0x000fe400078e0208 */
[-C--:B-1----:R-:W-:Y:S02]  /*38c0*/  IMAD R12, R13, R106.reuse, RZ ;  /* 0x0000006a0d0c7224 */ /* 0x082fe400078e02ff */
[----:B------:R-:W-:Y:S02]  /*38d0*/  IMAD.IADD R115, R113, 0x1, R117 ;  /* 0x0000000171737824 */ /* 0x000fe400078e0275 */
[----:B------:R-:W-:Y:S02]  /*38e0*/  IMAD.MOV.U32 R114, RZ, RZ, R112 ;  /* 0x000000ffff727224 */ /* 0x000fe400078e0070 */
[C---:B------:R-:W-:Y:S02]  /*38f0*/  IMAD R121, R119.reuse, R107, R12 ;  /* 0x0000006b77797224 */ /* 0x040fe400078e020c */
[----:B------:R-:W-:-:S04]  /*3900*/  IMAD.WIDE.U32 R8, R119, R106, R114 ;  /* 0x0000006a77087225 */ /* 0x000fc800078e0072 */
[----:B------:R-:W-:Y:S01]  /*3910*/  IMAD.IADD R7, R9, 0x1, R121 ;  /* 0x0000000109077824 */ /* 0x000fe200078e0279 */
[----:B--2---:R-:W-:-:S04]  /*3920*/  LEA R12, P2, R8, R14, 0x1 ;  /* 0x0000000e080c7211 */ /* 0x004fc800078408ff */
[----:B------:R-:W-:-:S05]  /*3930*/  LEA.HI.X R13, R8, R15, R7, 0x1, P2 ;  /* 0x0000000f080d7211 */ /* 0x000fca00010f0c07 */
[----:B------:R0:W2:Y:S01]  /*3940*/  @P1 LDG.E.LTC128B.U16 R7, desc[UR40][R12.64] ;  /* 0x000000280c071981 */ /* 0x0000a2000c1e1520 */
[----:B------:R-:W-:Y:S01]  /*3950*/  ISETP.GT.AND P3, PT, R6, 0x1, PT ;  /* 0x000000010600780c */ /* 0x000fe20003f64270 */
[----:B------:R-:W-:Y:S01]  /*3960*/  IMAD.WIDE.U32 R108, R119, R106, R10 ;  /* 0x0000006a776c7225 */ /* 0x000fe200078e000a */
[----:B------:R-:W-:Y:S01]  /*3970*/  BSSY B1, `(.L_x_30) ;  /* 0x0000012000017945 */ /* 0x000fe20003800000 */
[----:B------:R-:W-:Y:S02]  /*3980*/  SHF.L.U64.HI R111, R106, 0x3, R107 ;  /* 0x000000036a6f7819 */ /* 0x000fe4000001026b */
[----:B------:R-:W-:Y:S02]  /*3990*/  IMAD.IADD R109, R121, 0x1, R109 ;  /* 0x00000001796d7824 */ /* 0x000fe400078e026d */
[----:B------:R-:W-:-:S04]  /*39a0*/  IMAD.WIDE.U32 R108, R23, R20, R108 ;  /* 0x00000014176c7225 */ /* 0x000fc800078e006c */
[----:B0-----:R-:W-:Y:S01]  /*39b0*/  IMAD.IADD R13, R117, 0x1, R109 ;  /* 0x00000001750d7824 */ /* 0x001fe200078e026d */
[----:B------:R-:W-:-:S04]  /*39c0*/  LEA R12, P4, R108, R14, 0x1 ;  /* 0x0000000e6c0c7211 */ /* 0x000fc800078808ff */
[----:B------:R-:W-:Y:S01]  /*39d0*/  LEA.HI.X R13, R108, R15, R13, 0x1, P4 ;  /* 0x0000000f6c0d7211 */ /* 0x000fe200020f0c0d */
[----:B--2---:R-:W-:-:S04]  /*39e0*/  IMAD.U32 R8, R7, 0x10000, RZ ;  /* 0x0001000007087824 */ /* 0x004fc800078e00ff */
[----:B------:R-:W-:Y:S01]  /*39f0*/  FMUL R9, R8, R105 ;  /* 0x0000006908097220 */ /* 0x000fe20000400000 */
[----:B------:R-:W-:-:S03]  /*3a00*/  LEA R8, P2, R110, UR4, 0x1 ;  /* 0x000000046e087c11 */ /* 0x000fc6000f8408ff */
[----:B------:R-:W-:Y:S01]  /*3a10*/  FFMA R96, R96, R104, R9 ;  /* 0x0000006860607223 */ /* 0x000fe20000000009 */
[----:B------:R-:W-:Y:S01]  /*3a20*/  LEA.HI.X R9, R110, UR5, R123, 0x1, P2 ;  /* 0x000000056e097c11 */ /* 0x000fe200090f0c7b */
[----:B------:R-:W-:Y:S01]  /*3a30*/  IMAD.SHL.U32 R110, R106, 0x8, RZ ;  /* 0x000000086a6e7824 */ /* 0x000fe200078e00ff */
[----:B------:R-:W-:Y:S02]  /*3a40*/  ISETP.GT.AND P2, PT, R3, RZ, P3 ;  /* 0x000000ff0300720c */ /* 0x000fe40001f44270 */
[----:B------:R-:W-:-:S05]  /*3a50*/  F2FP.BF16.F32.PACK_AB R96, RZ, R96 ;  /* 0x00000060ff60723e */ /* 0x000fca00000010ff */
[----:B------:R0:W-:Y:S06]  /*3a60*/  @P1 STG.E.U16 desc[UR40][R8.64], R96 ;  /* 0x0000006008001986 */ /* 0x0001ec000c101528 */
[----:B------:R-:W-:Y:S05]  /*3a70*/  @!P2 BRA `(.L_x_31) ;  /* 0x000000000004a947 */ /* 0x000fea0003800000 */
[----:B------:R1:W5:Y:S02]  /*3a80*/  LDG.E.LTC128B.U16 R7, desc[UR40][R12.64+0x2] ;  /* 0x000002280c077981 */ /* 0x000364000c1e1520 */
.L_x_31:
[----:B------:R-:W-:Y:S05]  /*3a90*/  BSYNC B1 ;  /* 0x0000000000017941 */ /* 0x000fea0003800000 */
.L_x_30:
[----:B------:R-:W-:Y:S01]  /*3aa0*/  IMAD.WIDE.U32 R124, R119, R106, R110 ;  /* 0x0000006a777c7225 */ /* 0x000fe200078e006e */
[----:B------:R-:W-:Y:S02]  /*3ab0*/  ISETP.GT.AND P1, PT, R3, 0x8, P0 ;  /* 0x000000080300780c */ /* 0x000fe40000724270 */
[C---:B-----5:R-:W-:Y:S01]  /*3ac0*/  PRMT R118, R7.reuse, 0x7610, R118 ;  /* 0x0000761007767816 */ /* 0x060fe20000000076 */
[----:B0-----:R-:W-:Y:S01]  /*3ad0*/  IMAD.U32 R96, R7, 0x10000, RZ ;  /* 0x0001000007607824 */ /* 0x001fe200078e00ff */
[----:B------:R-:W-:Y:S01]  /*3ae0*/  IADD3 R21, P4, R112, R124, RZ ;  /* 0x0000007c70157210 */ /* 0x000fe20007f9e0ff */
[----:B------:R-:W-:Y:S02]  /*3af0*/  IMAD.IADD R127, R121, 0x1, R125 ;  /* 0x00000001797f7824 */ /* 0x000fe400078e027d */
[----:B------:R-:W-:Y:S02]  /*3b00*/  FMUL R96, R96, R105 ;  /* 0x0000006960607220 */ /* 0x000fe40000400000 */
[----:B------:R-:W-:-:S02]  /*3b10*/  IMAD.X R108, R127, 0x1, R115, P4 ;  /* 0x000000017f6c7824 */ /* 0x000fc400020e0673 */
[----:B------:R-:W-:Y:S01]  /*3b20*/  FFMA R97, R97, R104, R96 ;  /* 0x0000006861617223 */ /* 0x000fe20000000060 */
[----:B------:R-:W-:-:S04]  /*3b30*/  LEA R96, P4, R21, R14, 0x1 ;  /* 0x0000000e15607211 */ /* 0x000fc800078808ff */
[----:B------:R-:W-:Y:S02]  /*3b40*/  F2FP.BF16.F32.PACK_AB R109, RZ, R97 ;  /* 0x00000061ff6d723e */ /* 0x000fe400000010ff */
[----:B------:R-:W-:-:S03]  /*3b50*/  LEA.HI.X R97, R21, R15, R108, 0x1, P4 ;  /* 0x0000000f15617211 */ /* 0x000fc600020f0c6c */
[----:B------:R0:W-:Y:S04]  /*3b60*/  @P2 STG.E.U16 desc[UR40][R8.64+0x2], R109 ;  /* 0x0000026d08002986 */ /* 0x0001e8000c101528 */
[----:B------:R2:W3:Y:S01]  /*3b70*/  @P1 LDG.E.LTC128B.U16 R118, desc[UR40][R96.64] ;  /* 0x0000002860761981 */ /* 0x0004e2000c1e1520 */
[----:B------:R-:W-:Y:S01]  /*3b80*/  IMAD.SHL.U32 R7, R4, 0x10, RZ ;  /* 0x0000001004077824 */ /* 0x000fe200078e00ff */
[----:B------:R-:W-:Y:S01]  /*3b90*/  IADD3 R122, P2, R10, R124, RZ ;  /* 0x0000007c0a7a7210 */ /* 0x000fe20007f5e0ff */
[----:B------:R-:W-:Y:S04]  /*3ba0*/  BSSY B1, `(.L_x_32) ;  /* 0x0000011000017945 */ /* 0x000fe80003800000 */
[----:B------:R-:W-:Y:S01]  /*3bb0*/  IMAD.X R123, R11, 0x1, R127, P2 ;  /* 0x000000010b7b7824 */ /* 0x000fe200010e067f */
[----:B------:R-:W-:Y:S01]  /*3bc0*/  ISETP.GT.AND P2, PT, R3, 0x8, P3 ;  /* 0x000000080300780c */ /* 0x000fe20001f44270 */
[----:B------:R-:W-:-:S04]  /*3bd0*/  IMAD.WIDE.U32 R122, R23, R20, R122 ;  /* 0x00000014177a7225 */ /* 0x000fc800078e007a */
[----:B------:R-:W-:Y:S01]  /*3be0*/  IMAD.IADD R120, R117, 0x1, R123 ;  /* 0x0000000175787824 */ /* 0x000fe200078e027b */
[----:B--2---:R-:W-:-:S04]  /*3bf0*/  LEA R96, P5, R122, R14, 0x1 ;  /* 0x0000000e7a607211 */ /* 0x004fc800078a08ff */
[----:B------:R-:W-:Y:S01]  /*3c00*/  LEA.HI.X R97, R122, R15, R120, 0x1, P5 ;  /* 0x0000000f7a617211 */ /* 0x000fe200028f0c78 */
[----:B---3--:R-:W-:-:S04]  /*3c10*/  IMAD.U32 R108, R118, 0x10000, RZ ;  /* 0x00010000766c7824 */ /* 0x008fc800078e00ff */
[----:B------:R-:W-:Y:S01]  /*3c20*/  FMUL R21, R108, R105 ;  /* 0x000000696c157220 */ /* 0x000fe20000400000 */
[----:B------:R-:W-:-:S03]  /*3c30*/  IADD3 R108, P4, R7, R8, RZ ;  /* 0x00000008076c7210 */ /* 0x000fc60007f9e0ff */
[----:B------:R-:W-:Y:S01]  /*3c40*/  FFMA R98, R98, R104, R21 ;  /* 0x0000006862627223 */ /* 0x000fe20000000015 */
[----:B------:R-:W-:-:S04]  /*3c50*/  SHF.L.U64.HI R21, R4, 0x4, R5 ;  /* 0x0000000404157819 */ /* 0x000fc80000010205 */
[----:B------:R-:W-:Y:S01]  /*3c60*/  F2FP.BF16.F32.PACK_AB R98, RZ, R98 ;  /* 0x00000062ff62723e */ /* 0x000fe200000010ff */
[----:B0-----:R-:W-:-:S05]  /*3c70*/  IMAD.X R109, R21, 0x1, R9, P4 ;  /* 0x00000001156d7824 */ /* 0x001fca00020e0609 */
[----:B------:R0:W-:Y:S01]  /*3c80*/  @P1 STG.E.U16 desc[UR40][R108.64], R98 ;  /* 0x000000626c001986 */ /* 0x0001e2000c101528 */
[----:B------:R-:W-:Y:S05]  /*3c90*/  @!P2 BRA `(.L_x_33) ;  /* 0x000000000004a947 */ /* 0x000fea0003800000 */
[----:B------:R2:W5:Y:S02]  /*3ca0*/  LDG.E.LTC128B.U16 R118, desc[UR40][R96.64+0x2] ;  /* 0x0000022860767981 */ /* 0x000564000c1e1520 */
.L_x_33:
[----:B------:R-:W-:Y:S05]  /*3cb0*/  BSYNC B1 ;  /* 0x0000000000017941 */ /* 0x000fea0003800000 */
.L_x_32:
[----:B0----5:R-:W-:Y:S01]  /*3cc0*/  IMAD.U32 R98, R118, 0x10000, RZ ;  /* 0x0001000076627824 */ /* 0x021fe200078e00ff */
[----:B------:R-:W-:Y:S01]  /*3cd0*/  ISETP.GT.AND P1, PT, R6, 0x8, PT ;  /* 0x000000080600780c */ /* 0x000fe20003f24270 */
[----:B------:R-:W-:Y:S01]  /*3ce0*/  BSSY B1, `(.L_x_34) ;  /* 0x000000c000017945 */ /* 0x000fe20003800000 */
[----:B------:R-:W-:Y:S02]  /*3cf0*/  IMAD R123, R107, 0x78, RZ ;  /* 0x000000786b7b7824 */ /* 0x000fe400078e02ff */
[----:B------:R-:W-:Y:S01]  /*3d00*/  FMUL R98, R98, R105 ;  /* 0x0000006962627220 */ /* 0x000fe20000400000 */
[----:B------:R-:W-:-:S03]  /*3d10*/  ISETP.GT.AND P4, PT, R3, RZ, P1 ;  /* 0x000000ff0300720c */ /* 0x000fc60000f84270 */
[----:B------:R-:W-:Y:S01]  /*3d20*/  FFMA R98, R99, R104, R98 ;  /* 0x0000006863627223 */ /* 0x000fe20000000062 */
[----:B------:R-:W-:-:S04]  /*3d30*/  IMAD.MOV.U32 R99, RZ, RZ, R127 ;  /* 0x000000ffff637224 */ /* 0x000fc800078e007f */
[----:B------:R-:W-:-:S04]  /*3d40*/  F2FP.BF16.F32.PACK_AB R98, RZ, R98 ;  /* 0x00000062ff62723e */ /* 0x000fc800000010ff */
[----:B------:R-:W-:Y:S01]  /*3d50*/  PRMT R120, R98, 0x7610, R120 ;  /* 0x0000761062787816 */ /* 0x000fe20000000078 */
[----:B------:R-:W-:-:S04]  /*3d60*/  IMAD.MOV.U32 R98, RZ, RZ, R124 ;  /* 0x000000ffff627224 */ /* 0x000fc800078e007c */
[----:B------:R0:W-:Y:S01]  /*3d70*/  @P2 STG.E.U16 desc[UR40][R108.64+0x2], R120 ;  /* 0x000002786c002986 */ /* 0x0001e2000c101528 */
[----:B------:R-:W-:Y:S05]  /*3d80*/  @!P4 BRA `(.L_x_35) ;  /* 0x000000000004c947 */ /* 0x000fea0003800000 */
[----:B------:R3:W5:Y:S02]  /*3d90*/  LDG.E.LTC128B.U16 R118, desc[UR40][R12.64+0x10] ;  /* 0x000010280c767981 */ /* 0x000764000c1e1520 */
.L_x_35:
[----:B------:R-:W-:Y:S05]  /*3da0*/  BSYNC B1 ;  /* 0x0000000000017941 */ /* 0x000fea0003800000 */
.L_x_34:
[----:B0----5:R-:W-:Y:S01]  /*3db0*/  IMAD.U32 R120, R118, 0x10000, RZ ;  /* 0x0001000076787824 */ /* 0x021fe200078e00ff */
[----:B------:R-:W-:Y:S01]  /*3dc0*/  BSSY B1, `(.L_x_36) ;  /* 0x000000d000017945 */ /* 0x000fe20003800000 */
[----:B------:R-:W-:-:S04]  /*3dd0*/  IMAD.WIDE.U32 R98, R106, 0x78, R98 ;  /* 0x000000786a627825 */ /* 0x000fc800078e0062 */
[----:B------:R-:W-:Y:S01]  /*3de0*/  FMUL R107, R120, R105 ;  /* 0x00000069786b7220 */ /* 0x000fe20000400000 */
[----:B------:R-:W-:Y:S01]  /*3df0*/  IMAD.IADD R125, R99, 0x1, R123 ;  /* 0x00000001637d7824 */ /* 0x000fe200078e027b */
[----:B------:R-:W-:Y:S02]  /*3e00*/  IADD3 R120, P2, P5, R112, R98, R110 ;  /* 0x0000006270787210 */ /* 0x000fe40007d5e06e */
[----:B------:R-:W-:Y:S02]  /*3e10*/  FFMA R107, R100, R104, R107 ;  /* 0x00000068646b7223 */ /* 0x000fe4000000006b */
[----:B------:R-:W-:-:S03]  /*3e20*/  IADD3.X R122, R115, R125, R111, P2, P5 ;  /* 0x0000007d737a7210 */ /* 0x000fc600017ea46f */
[----:B------:R-:W-:Y:S02]  /*3e30*/  F2FP.BF16.F32.PACK_AB R107, RZ, R107 ;  /* 0x0000006bff6b723e */ /* 0x000fe400000010ff */
[----:B------:R-:W-:-:S03]  /*3e40*/  ISETP.GT.AND P2, PT, R6, 0x9, PT ;  /* 0x000000090600780c */ /* 0x000fc60003f44270 */
[----:B------:R0:W-:Y:S01]  /*3e50*/  @P4 STG.E.U16 desc[UR40][R8.64+0x10], R107 ;  /* 0x0000106b08004986 */ /* 0x0001e2000c101528 */
[----:B------:R-:W-:-:S13]  /*3e60*/  ISETP.GT.AND P5, PT, R3, RZ, P2 ;  /* 0x000000ff0300720c */ /* 0x000fda00017a4270 */
[----:B0-----:R-:W-:Y:S05]  /*3e70*/  @!P5 BRA `(.L_x_37) ;  /* 0x000000000004d947 */ /* 0x001fea0003800000 */
[----:B------:R0:W5:Y:S02]  /*3e80*/  LDG.E.LTC128B.U16 R118, desc[UR40][R12.64+0x12] ;  /* 0x000012280c767981 */ /* 0x000164000c1e1520 */
.L_x_37:
[----:B------:R-:W-:Y:S05]  /*3e90*/  BSYNC B1 ;  /* 0x0000000000017941 */ /* 0x000fea0003800000 */
.L_x_36:
[----:B-----5:R-:W-:Y:S01]  /*3ea0*/  IMAD.U32 R100, R118, 0x10000, RZ ;  /* 0x0001000076647824 */ /* 0x020fe200078e00ff */
[----:B------:R-:W-:Y:S01]  /*3eb0*/  ISETP.GT.AND P4, PT, R3, 0x8, P1 ;  /* 0x000000080300780c */ /* 0x000fe20000f84270 */
[----:B------:R-:W-:Y:S02]  /*3ec0*/  BSSY B1, `(.L_x_38) ;  /* 0x0000007000017945 */ /* 0x000fe40003800000 */
[----:B------:R-:W-:-:S04]  /*3ed0*/  FMUL R100, R100, R105 ;  /* 0x0000006964647220 */ /* 0x000fc80000400000 */
[----:B------:R-:W-:-:S05]  /*3ee0*/  FFMA R100, R101, R104, R100 ;  /* 0x0000006865647223 */ /* 0x000fca0000000064 */
[----:B------:R-:W-:-:S05]  /*3ef0*/  F2FP.BF16.F32.PACK_AB R100, RZ, R100 ;  /* 0x00000064ff64723e */ /* 0x000fca00000010ff */
[----:B------:R4:W-:Y:S01]  /*3f00*/  @P5 STG.E.U16 desc[UR40][R8.64+0x12], R100 ;  /* 0x0000126408005986 */ /* 0x0009e2000c101528 */
[----:B------:R-:W-:Y:S05]  /*3f10*/  @!P4 BRA `(.L_x_39) ;  /* 0x000000000004c947 */ /* 0x000fea0003800000 */
[----:B------:R0:W5:Y:S02]  /*3f20*/  LDG.E.LTC128B.U16 R118, desc[UR40][R96.64+0x10] ;  /* 0x0000102860767981 */ /* 0x000164000c1e1520 */
.L_x_39:
[----:B------:R-:W-:Y:S05]  /*3f30*/  BSYNC B1 ;  /* 0x0000000000017941 */ /* 0x000fea0003800000 */
.L_x_38:
[----:B----45:R-:W-:Y:S01]  /*3f40*/  IMAD.U32 R100, R118, 0x10000, RZ ;  /* 0x0001000076647824 */ /* 0x030fe200078e00ff */
        /* <DEDUP_REMOVED lines=8> */
.L_x_41:
[----:B------:R-:W-:Y:S05]  /*3fd0*/  BSYNC B1 ;  /* 0x0000000000017941 */ /* 0x000fea0003800000 */
.L_x_40:
[----:B-----5:R-:W-:Y:S01]  /*3fe0*/  IMAD.U32 R100, R118, 0x10000, RZ ;  /* 0x0001000076647824 */ /* 0x020fe200078e00ff */
[----:B------:R-:W-:-:S03]  /*3ff0*/  IADD3 R99, P4, R112, R98, RZ ;  /* 0x0000006270637210 */ /* 0x000fc60007f9e0ff */
[----:B------:R-:W-:Y:S02]  /*4000*/  FMUL R100, R100, R105 ;  /* 0x0000006964647220 */ /* 0x000fe40000400000 */
[----:B------:R-:W-:Y:S01]  /*4010*/  IMAD.X R114, R125, 0x1, R115, P4 ;  /* 0x000000017d727824 */ /* 0x000fe200020e0673 */
[----:B------:R-:W-:Y:S01]  /*4020*/  LEA R98, P4, R99, R14, 0x1 ;  /* 0x0000000e63627211 */ /* 0x000fe200078808ff */
[----:B------:R-:W-:-:S03]  /*4030*/  FFMA R100, R103, R104, R100 ;  /* 0x0000006867647223 */ /* 0x000fc60000000064 */
[----:B------:R-:W-:Y:S02]  /*4040*/  LEA.HI.X R99, R99, R15, R114, 0x1, P4 ;  /* 0x0000000f63637211 */ /* 0x000fe400020f0c72 */
[----:B------:R-:W-:-:S04]  /*4050*/  F2FP.BF16.F32.PACK_AB R100, RZ, R100 ;  /* 0x00000064ff64723e */ /* 0x000fc800000010ff */
[----:B----4-:R-:W-:-:S05]  /*4060*/  PRMT R101, R100, 0x7610, R101 ;  /* 0x0000761064657816 */ /* 0x010fca0000000065 */
[----:B------:R4:W-:Y:S01]  /*4070*/  @P5 STG.E.U16 desc[UR40][R108.64+0x12], R101 ;  /* 0x000012656c005986 */ /* 0x0009e2000c101528 */
[----:B------:R-:W-:-:S13]  /*4080*/  ISETP.GT.AND P5, PT, R3, 0x80, P0 ;  /* 0x000000800300780c */ /* 0x000fda00007a4270 */
[----:B------:R1:W2:Y:S01]  /*4090*/  @P5 LDG.E.LTC128B.U16 R118, desc[UR40][R98.64] ;  /* 0x0000002862765981 */ /* 0x0002a2000c1e1520 */
[----:B------:R-:W-:Y:S01]  /*40a0*/  IMAD.WIDE.U32 R112, R106, 0x78, R110 ;  /* 0x000000786a707825 */ /* 0x000fe200078e006e */
[----:B------:R-:W-:Y:S03]  /*40b0*/  BSSY B1, `(.L_x_42) ;  /* 0x0000016000017945 */ /* 0x000fe60003800000 */
[----:B------:R-:W-:Y:S02]  /*40c0*/  IMAD.IADD R115, R123, 0x1, R113 ;  /* 0x000000017b737824 */ /* 0x000fe400078e0271 */
[----:B------:R-:W-:Y:S02]  /*40d0*/  IMAD.MOV.U32 R114, RZ, RZ, R112 ;  /* 0x000000ffff727224 */ /* 0x000fe400078e0070 */
[----:B------:R-:W-:Y:S02]  /*40e0*/  IMAD R5, R5, 0xf0, RZ ;  /* 0x000000f005057824 */ /* 0x000fe400078e02ff */
[----:B----4-:R-:W-:-:S03]  /*40f0*/  IMAD.WIDE.U32 R100, R119, R106, R114 ;  /* 0x0000006a77647225 */ /* 0x010fc600078e0072 */
[----:B------:R-:W-:-:S04]  /*4100*/  IADD3 R102, P4, R10, R100, RZ ;  /* 0x000000640a667210 */ /* 0x000fc80007f9e0ff */
[----:B------:R-:W-:-:S03]  /*4110*/  IADD3.X R103, R11, R121, R101, P4, !PT ;  /* 0x000000790b677210 */ /* 0x000fc600027fe465 */
[----:B------:R-:W-:-:S04]  /*4120*/  IMAD.WIDE.U32 R102, R23, R20, R102 ;  /* 0x0000001417667225 */ /* 0x000fc800078e0066 */
[----:B-1----:R-:W-:Y:S01]  /*4130*/  IMAD.IADD R99, R117, 0x1, R103 ;  /* 0x0000000175637824 */ /* 0x002fe200078e0267 */
[----:B------:R-:W-:-:S04]  /*4140*/  LEA R98, P4, R102, R14, 0x1 ;  /* 0x0000000e66627211 */ /* 0x000fc800078808ff */
[----:B------:R-:W-:Y:S02]  /*4150*/  LEA.HI.X R99, R102, R15, R99, 0x1, P4 ;  /* 0x0000000f66637211 */ /* 0x000fe400020f0c63 */
[----:B------:R-:W-:Y:S01]  /*4160*/  ISETP.GT.AND P4, PT, R3, 0x80, P3 ;  /* 0x000000800300780c */ /* 0x000fe20001f84270 */
[----:B--2---:R-:W-:-:S04]  /*4170*/  IMAD.U32 R100, R118, 0x10000, RZ ;  /* 0x0001000076647824 */ /* 0x004fc800078e00ff */
[----:B------:R-:W-:-:S04]  /*4180*/  FMUL R101, R100, R105 ;  /* 0x0000006964657220 */ /* 0x000fc80000400000 */
[----:B------:R-:W-:Y:S01]  /*4190*/  FFMA R88, R88, R104, R101 ;  /* 0x0000006858587223 */ /* 0x000fe20000000065 */
[----:B------:R-:W-:-:S04]  /*41a0*/  IMAD.WIDE.U32 R100, R4, 0xf0, R108 ;  /* 0x000000f004647825 */ /* 0x000fc800078e006c */
[----:B------:R-:W-:Y:S01]  /*41b0*/  F2FP.BF16.F32.PACK_AB R88, RZ, R88 ;  /* 0x00000058ff58723e */ /* 0x000fe200000010ff */
[----:B------:R-:W-:Y:S02]  /*41c0*/  IMAD.IADD R103, R101, 0x1, R5 ;  /* 0x0000000165677824 */ /* 0x000fe400078e0205 */
[----:B------:R-:W-:-:S05]  /*41d0*/  @P5 IMAD.MOV.U32 R102, RZ, RZ, R100 ;  /* 0x000000ffff665224 */ /* 0x000fca00078e0064 */
[----:B------:R1:W-:Y:S01]  /*41e0*/  @P5 STG.E.U16 desc[UR40][R102.64], R88 ;  /* 0x0000005866005986 */ /* 0x0003e2000c101528 */
[----:B------:R-:W-:Y:S05]  /*41f0*/  @!P4 BRA `(.L_x_43) ;  /* 0x000000000004c947 */ /* 0x000fea0003800000 */
[----:B------:R2:W5:Y:S02]  /*4200*/  LDG.E.LTC128B.U16 R118, desc[UR40][R98.64+0x2] ;  /* 0x0000022862767981 */ /* 0x000564000c1e1520 */
.L_x_43:
[----:B------:R-:W-:Y:S05]  /*4210*/  BSYNC B1 ;  /* 0x0000000000017941 */ /* 0x000fea0003800000 */
.L_x_42:
[----:B-1---5:R-:W-:Y:S01]  /*4220*/  IMAD.U32 R88, R118, 0x10000, RZ ;  /* 0x0001000076587824 */ /* 0x022fe200078e00ff */
[----:B------:R-:W-:Y:S01]  /*4230*/  IADD3 R112, P5, R110, R112, RZ ;  /* 0x000000706e707210 */ /* 0x000fe20007fbe0ff */
[----:B------:R-:W-:Y:S01]  /*4240*/  BSSY B1, `(.L_x_44) ;  /* 0x0000010000017945 */ /* 0x000fe20003800000 */
[----:B------:R-:W-:Y:S01]  /*4250*/  ISETP.GT.AND P0, PT, R3, 0x88, P0 ;  /* 0x000000880300780c */ /* 0x000fe20000704270 */
[----:B------:R-:W-:Y:S02]  /*4260*/  FMUL R88, R88, R105 ;  /* 0x0000006958587220 */ /* 0x000fe40000400000 */
[----:B------:R-:W-:Y:S02]  /*4270*/  IMAD.X R113, R115, 0x1, R111, P5 ;  /* 0x0000000173717824 */ /* 0x000fe400028e066f */
[----:B------:R-:W-:Y:S01]  /*4280*/  FFMA R88, R89, R104, R88 ;  /* 0x0000006859587223 */ /* 0x000fe20000000058 */
[----:B------:R-:W-:-:S04]  /*4290*/  IMAD.WIDE.U32 R106, R119, R106, R112 ;  /* 0x0000006a776a7225 */ /* 0x000fc800078e0070 */
[----:B------:R-:W-:Y:S01]  /*42a0*/  F2FP.BF16.F32.PACK_AB R88, RZ, R88 ;  /* 0x00000058ff58723e */ /* 0x000fe200000010ff */
[----:B------:R-:W-:Y:S01]  /*42b0*/  @P4 IMAD.MOV.U32 R112, RZ, RZ, R100 ;  /* 0x000000ffff704224 */ /* 0x000fe200078e0064 */
[----:B------:R-:W-:Y:S01]  /*42c0*/  IADD3 R110, P5, R10, R106, RZ ;  /* 0x0000006a0a6e7210 */ /* 0x000fe20007fbe0ff */
[----:B------:R-:W-:Y:S01]  /*42d0*/  @P4 IMAD.MOV.U32 R113, RZ, RZ, R103 ;  /* 0x000000ffff714224 */ /* 0x000fe200078e0067 */
[----:B------:R-:W-:-:S05]  /*42e0*/  PRMT R89, R88, 0x7610, R89 ;  /* 0x0000761058597816 */ /* 0x000fca0000000059 */
[----:B------:R1:W-:Y:S01]  /*42f0*/  @P4 STG.E.U16 desc[UR40][R112.64+0x2], R89 ;  /* 0x0000025970004986 */ /* 0x0003e2000c101528 */
[----:B------:R-:W-:-:S04]  /*4300*/  LEA R88, P4, R120, R14, 0x1 ;  /* 0x0000000e78587211 */ /* 0x000fc800078808ff */
[----:B-1----:R-:W-:Y:S01]  /*4310*/  LEA.HI.X R89, R120, R15, R122, 0x1, P4 ;  /* 0x0000000f78597211 */ /* 0x002fe200020f0c7a */
[----:B------:R-:W-:Y:S08]  /*4320*/  @!P0 BRA `(.L_x_45) ;  /* 0x0000000000048947 */ /* 0x000ff00003800000 */
[----:B------:R1:W5:Y:S02]  /*4330*/  LDG.E.LTC128B.U16 R118, desc[UR40][R88.64] ;  /* 0x0000002858767981 */ /* 0x000364000c1e1520 */
.L_x_45:
[----:B------:R-:W-:Y:S05]  /*4340*/  BSYNC B1 ;  /* 0x0000000000017941 */ /* 0x000fea0003800000 */
.L_x_44:
[----:B-----5:R-:W-:Y:S01]  /*4350*/  IMAD.U32 R10, R118, 0x10000, RZ ;  /* 0x00010000760a7824 */ /* 0x020fe200078e00ff */
[----:B------:R-:W-:Y:S01]  /*4360*/  IADD3.X R111, R11, R121, R107, P5, !PT ;  /* 0x000000790b6f7210 */ /* 0x000fe20002ffe46b */
[----:B------:R-:W-:Y:S01]  /*4370*/  BSSY B1, `(.L_x_46) ;  /* 0x000000e000017945 */ /* 0x000fe20003800000 */
[----:B------:R-:W-:Y:S01]  /*4380*/  ISETP.GT.AND P3, PT, R3, 0x88, P3 ;  /* 0x000000880300780c */ /* 0x000fe20001f64270 */
[----:B------:R-:W-:Y:S01]  /*4390*/  FMUL R11, R10, R105 ;  /* 0x000000690a0b7220 */ /* 0x000fe20000400000 */
[----:B------:R-:W-:Y:S01]  /*43a0*/  IADD3 R10, P4, R7, R100, RZ ;  /* 0x00000064070a7210 */ /* 0x000fe20007f9e0ff */
[----:B-1----:R-:W-:-:S04]  /*43b0*/  IMAD.WIDE.U32 R88, R23, R20, R110 ;  /* 0x0000001417587225 */ /* 0x002fc800078e006e */
[----:B------:R-:W-:Y:S01]  /*43c0*/  FFMA R11, R90, R104, R11 ;  /* 0x000000685a0b7223 */ /* 0x000fe2000000000b */
[----:B------:R-:W-:Y:S01]  /*43d0*/  IMAD.IADD R117, R117, 0x1, R89 ;  /* 0x0000000175757824 */ /* 0x000fe200078e0259 */
[----:B------:R-:W-:-:S03]  /*43e0*/  LEA R14, P5, R88, R14, 0x1 ;  /* 0x0000000e580e7211 */ /* 0x000fc600078a08ff */
[----:B------:R-:W-:Y:S01]  /*43f0*/  F2FP.BF16.F32.PACK_AB R20, RZ, R11 ;  /* 0x0000000bff14723e */ /* 0x000fe200000010ff */
[----:B------:R-:W-:Y:S01]  /*4400*/  IMAD.X R11, R103, 0x1, R21, P4 ;  /* 0x00000001670b7824 */ /* 0x000fe200020e0615 */
[----:B------:R-:W-:-:S04]  /*4410*/  LEA.HI.X R15, R88, R15, R117, 0x1, P5 ;  /* 0x0000000f580f7211 */ /* 0x000fc800028f0c75 */
[----:B------:R1:W-:Y:S01]  /*4420*/  @P0 STG.E.U16 desc[UR40][R10.64], R20 ;  /* 0x000000140a000986 */ /* 0x0003e2000c101528 */
[----:B------:R-:W-:Y:S05]  /*4430*/  @!P3 BRA `(.L_x_47) ;  /* 0x000000000004b947 */ /* 0x000fea0003800000 */
[----:B------:R4:W5:Y:S02]  /*4440*/  LDG.E.LTC128B.U16 R118, desc[UR40][R14.64+0x2] ;  /* 0x000002280e767981 */ /* 0x000964000c1e1520 */
.L_x_47:
[----:B------:R-:W-:Y:S05]  /*4450*/  BSYNC B1 ;  /* 0x0000000000017941 */ /* 0x000fea0003800000 */
.L_x_46:
[----:B-1---5:R-:W-:Y:S01]  /*4460*/  IMAD.U32 R20, R118, 0x10000, RZ ;  /* 0x0001000076147824 */ /* 0x022fe200078e00ff */
        /* <DEDUP_REMOVED lines=8> */
.L_x_49:
[----:B------:R-:W-:Y:S05]  /*44f0*/  BSYNC B1 ;  /* 0x0000000000017941 */ /* 0x000fea0003800000 */
.L_x_48:
[----:B-1---5:R-:W-:Y:S01]  /*4500*/  IMAD.U32 R20, R118, 0x10000, RZ ;  /* 0x0001000076147824 */ /* 0x022fe200078e00ff */
[----:B------:R-:W-:Y:S01]  /*4510*/  ISETP.GT.AND P3, PT, R3, 0x80, P2 ;  /* 0x000000800300780c */ /* 0x000fe20001764270 */
[----:B------:R-:W-:Y:S01]  /*4520*/  @P0 IMAD.MOV.U32 R88, RZ, RZ, R100 ;  /* 0x000000ffff580224 */ /* 0x000fe200078e0064 */
[----:B------:R-:W-:Y:S01]  /*4530*/  BSSY B1, `(.L_x_50) ;  /* 0x0000008000017945 */ /* 0x000fe20003800000 */
[----:B------:R-:W-:Y:S01]  /*4540*/  FMUL R23, R20, R105 ;  /* 0x0000006914177220 */ /* 0x000fe20000400000 */
[----:B------:R-:W-:-:S03]  /*4550*/  @P0 IMAD.MOV.U32 R89, RZ, RZ, R103 ;  /* 0x000000ffff590224 */ /* 0x000fc600078e0067 */
[----:B------:R-:W-:-:S05]  /*4560*/  FFMA R23, R92, R104, R23 ;  /* 0x000000685c177223 */ /* 0x000fca0000000017 */
[----:B------:R-:W-:-:S05]  /*4570*/  F2FP.BF16.F32.PACK_AB R23, RZ, R23 ;  /* 0x00000017ff17723e */ /* 0x000fca00000010ff */
[----:B------:R1:W-:Y:S01]  /*4580*/  @P0 STG.E.U16 desc[UR40][R88.64+0x10], R23 ;  /* 0x0000101758000986 */ /* 0x0003e2000c101528 */
[----:B------:R-:W-:Y:S05]  /*4590*/  @!P3 BRA `(.L_x_51) ;  /* 0x000000000004b947 */ /* 0x000fea0003800000 */
[----:B------:R0:W5:Y:S02]  /*45a0*/  LDG.E.LTC128B.U16 R118, desc[UR40][R98.64+0x12] ;  /* 0x0000122862767981 */ /* 0x000164000c1e1520 */
.L_x_51:
[----:B------:R-:W-:Y:S05]  /*45b0*/  BSYNC B1 ;  /* 0x0000000000017941 */ /* 0x000fea0003800000 */
.L_x_50:
[----:B-----5:R-:W-:Y:S01]  /*45c0*/  IMAD.U32 R20, R118, 0x10000, RZ ;  /* 0x0001000076147824 */ /* 0x020fe200078e00ff */
[----:B------:R-:W-:Y:S01]  /*45d0*/  ISETP.GT.AND P1, PT, R3, 0x88, P1 ;  /* 0x000000880300780c */ /* 0x000fe20000f24270 */
[----:B------:R-:W-:Y:S01]  /*45e0*/  @P3 IMAD.MOV.U32 R101, RZ, RZ, R103 ;  /* 0x000000ffff653224 */ /* 0x000fe200078e0067 */
[----:B------:R-:W-:Y:S01]  /*45f0*/  BSSY B1, `(.L_x_52) ;  /* 0x0000007000017945 */ /* 0x000fe20003800000 */
[----:B------:R-:W-:-:S04]  /*4600*/  FMUL R20, R20, R105 ;  /* 0x0000006914147220 */ /* 0x000fc80000400000 */
[----:B------:R-:W-:-:S05]  /*4610*/  FFMA R20, R93, R104, R20 ;  /* 0x000000685d147223 */ /* 0x000fca0000000014 */
[----:B------:R-:W-:-:S05]  /*4620*/  F2FP.BF16.F32.PACK_AB R20, RZ, R20 ;  /* 0x00000014ff14723e */ /* 0x000fca00000010ff */
[----:B------:R0:W-:Y:S01]  /*4630*/  @P3 STG.E.U16 desc[UR40][R100.64+0x12], R20 ;  /* 0x0000121464003986 */ /* 0x0001e2000c101528 */
[----:B------:R-:W-:Y:S05]  /*4640*/  @!P1 BRA `(.L_x_53) ;  /* 0x0000000000049947 */ /* 0x000fea0003800000 */
[----:B------:R0:W5:Y:S02]  /*4650*/  LDG.E.LTC128B.U16 R118, desc[UR40][R14.64+0x10] ;  /* 0x000010280e767981 */ /* 0x000164000c1e1520 */
.L_x_53:
[----:B------:R-:W-:Y:S05]  /*4660*/  BSYNC B1 ;  /* 0x0000000000017941 */ /* 0x000fea0003800000 */
.L_x_52:
[----:B0----5:R-:W-:Y:S01]  /*4670*/  IMAD.U32 R20, R118, 0x10000, RZ ;  /* 0x0001000076147824 */ /* 0x021fe200078e00ff */
[----:B------:R-:W-:Y:S01]  /*4680*/  ISETP.GT.AND P2, PT, R3, 0x88, P2 ;  /* 0x000000880300780c */ /* 0x000fe20001744270 */
[----:B------:R-:W-:Y:S02]  /*4690*/  BSSY B1, `(.L_x_54) ;  /* 0x0000007000017945 */ /* 0x000fe40003800000 */
[----:B-1----:R-:W-:-:S04]  /*46a0*/  FMUL R23, R20, R105 ;  /* 0x0000006914177220 */ /* 0x002fc80000400000 */
[----:B------:R-:W-:-:S05]  /*46b0*/  FFMA R23, R94, R104, R23 ;  /* 0x000000685e177223 */ /* 0x000fca0000000017 */
[----:B------:R-:W-:-:S05]  /*46c0*/  F2FP.BF16.F32.PACK_AB R23, RZ, R23 ;  /* 0x00000017ff17723e */ /* 0x000fca00000010ff */
[----:B------:R0:W-:Y:S01]  /*46d0*/  @P1 STG.E.U16 desc[UR40][R10.64+0x10], R23 ;  /* 0x000010170a001986 */ /* 0x0001e2000c101528 */
[----:B------:R-:W-:Y:S05]  /*46e0*/  @!P2 BRA `(.L_x_55) ;  /* 0x000000000004a947 */ /* 0x000fea0003800000 */
[----:B------:R1:W5:Y:S02]  /*46f0*/  LDG.E.LTC128B.U16 R118, desc[UR40][R14.64+0x12] ;  /* 0x000012280e767981 */ /* 0x000364000c1e1520 */
.L_x_55:
[----:B------:R-:W-:Y:S05]  /*4700*/  BSYNC B1 ;  /* 0x0000000000017941 */ /* 0x000fea0003800000 */
.L_x_54:
[----:B-----5:R-:W-:Y:S01]  /*4710*/  IMAD.U32 R20, R118, 0x10000, RZ ;  /* 0x0001000076147824 */ /* 0x020fe200078e00ff */
[----:B------:R-:W-:Y:S01]  /*4720*/  ISETP.GT.AND P3, PT, R6, 0x10, PT ;  /* 0x000000100600780c */ /* 0x000fe20003f64270 */
[----:B------:R-:W-:Y:S02]  /*4730*/  BSSY B1, `(.L_x_56) ;  /* 0x0000008000017945 */ /* 0x000fe40003800000 */
[----:B------:R-:W-:Y:S01]  /*4740*/  FMUL R20, R20, R105 ;  /* 0x0000006914147220 */ /* 0x000fe20000400000 */
[----:B------:R-:W-:-:S03]  /*4750*/  ISETP.GT.AND P0, PT, R3, RZ, P3 ;  /* 0x000000ff0300720c */ /* 0x000fc60001f04270 */
[----:B------:R-:W-:-:S05]  /*4760*/  FFMA R20, R95, R104, R20 ;  /* 0x000000685f147223 */ /* 0x000fca0000000014 */
[----:B------:R-:W-:-:S05]  /*4770*/  F2FP.BF16.F32.PACK_AB R20, RZ, R20 ;  /* 0x00000014ff14723e */ /* 0x000fca00000010ff */
[----:B------:R0:W-:Y:S01]  /*4780*/  @P2 STG.E.U16 desc[UR40][R10.64+0x12], R20 ;  /* 0x000012140a002986 */ /* 0x0001e2000c101528 */
[----:B------:R-:W-:Y:S05]  /*4790*/  @!P0 BRA `(.L_x_57) ;  /* 0x0000000000048947 */ /* 0x000fea0003800000 */
[----:B------:R0:W5:Y:S02]  /*47a0*/  LDG.E.LTC128B.U16 R118, desc[UR40][R12.64+0x20] ;  /* 0x000020280c767981 */ /* 0x000164000c1e1520 */
.L_x_57:
[----:B------:R-:W-:Y:S05]  /*47b0*/  BSYNC B1 ;  /* 0x0000000000017941 */ /* 0x000fea0003800000 */
.L_x_56:
[----:B0----5:R-:W-:Y:S01]  /*47c0*/  IMAD.U32 R10, R118, 0x10000, RZ ;  /* 0x00010000760a7824 */ /* 0x021fe200078e00ff */
        /* <DEDUP_REMOVED lines=9> */
.L_x_59:
[----:B------:R-:W-:Y:S05]  /*4860*/  BSYNC B1 ;  /* 0x0000000000017941 */ /* 0x000fea0003800000 */
.L_x_58:
        /* <DEDUP_REMOVED lines=9> */
.L_x_61:
[----:B------:R-:W-:Y:S05]  /*4900*/  BSYNC B1 ;  /* 0x0000000000017941 */ /* 0x000fea0003800000 */
.L_x_60:
[----:B0----5:R-:W-:Y:S01]  /*4910*/  IMAD.U32 R10, R118, 0x10000, RZ ;  /* 0x00010000760a7824 */ /* 0x021fe200078e00ff */
        /* <DEDUP_REMOVED lines=8> */
.L_x_63:
[----:B------:R-:W-:Y:S05]  /*49a0*/  BSYNC B1 ;  /* 0x0000000000017941 */ /* 0x000fea0003800000 */
.L_x_62:
        /* <DEDUP_REMOVED lines=10> */
.L_x_65:
[----:B------:R-:W-:Y:S05]  /*4a50*/  BSYNC B1 ;  /* 0x0000000000017941 */ /* 0x000fea0003800000 */
.L_x_64:
        /* <DEDUP_REMOVED lines=10> */
.L_x_67:
[----:B------:R-:W-:Y:S05]  /*4b00*/  BSYNC B1 ;  /* 0x0000000000017941 */ /* 0x000fea0003800000 */
.L_x_66:
        /* <DEDUP_REMOVED lines=9> */
.L_x_69:
[----:B------:R-:W-:Y:S05]  /*4ba0*/  BSYNC B1 ;  /* 0x0000000000017941 */ /* 0x000fea0003800000 */
.L_x_68:
        /* <DEDUP_REMOVED lines=9> */
.L_x_71:
[----:B------:R-:W-:Y:S05]  /*4c40*/  BSYNC B1 ;  /* 0x0000000000017941 */ /* 0x000fea0003800000 */
.L_x_70:
        /* <DEDUP_REMOVED lines=9> */
.L_x_73:
[----:B------:R-:W-:Y:S05]  /*4ce0*/  BSYNC B1 ;  /* 0x0000000000017941 */ /* 0x000fea0003800000 */
.L_x_72:
[----:B0----5:R-:W-:Y:S01]  /*4cf0*/  IMAD.U32 R10, R118, 0x10000, RZ ;  /* 0x00010000760a7824 */ /* 0x021fe200078e00ff */
[----:B------:R-:W-:Y:S01]  /*4d00*/  ISETP.GT.AND P4, PT, R3, 0x80, P2 ;  /* 0x000000800300780c */ /* 0x000fe20001784270 */
[----:B------:R-:W-:Y:S02]  /*4d10*/  BSSY B1, `(.L_x_74) ;  /* 0x000000a000017945 */ /* 0x000fe40003800000 */
[----:B------:R-:W-:-:S04]  /*4d20*/  FMUL R11, R10, R105 ;  /* 0x000000690a0b7220 */ /* 0x000fc80000400000 */
[----:B------:R-:W-:Y:S01]  /*4d30*/  FFMA R72, R72, R104, R11 ;  /* 0x0000006848487223 */ /* 0x000fe2000000000b */
[----:B------:R-:W-:-:S04]  /*4d40*/  IMAD.WIDE.U32 R10, R4, 0xf0, R108 ;  /* 0x000000f0040a7825 */ /* 0x000fc800078e006c */
[----:B------:R-:W-:Y:S01]  /*4d50*/  F2FP.BF16.F32.PACK_AB R72, RZ, R72 ;  /* 0x00000048ff48723e */ /* 0x000fe200000010ff */
[----:B------:R-:W-:Y:S02]  /*4d60*/  IMAD.IADD R5, R5, 0x1, R11 ;  /* 0x0000000105057824 */ /* 0x000fe400078e020b */
[----:B------:R-:W-:-:S05]  /*4d70*/  IMAD.MOV.U32 R4, RZ, RZ, R10 ;  /* 0x000000ffff047224 */ /* 0x000fca00078e000a */
[----:B------:R0:W-:Y:S01]  /*4d80*/  @P5 STG.E.U16 desc[UR40][R4.64+0x20], R72 ;  /* 0x0000204804005986 */ /* 0x0001e2000c101528 */
[----:B------:R-:W-:Y:S05]  /*4d90*/  @!P4 BRA `(.L_x_75) ;  /* 0x000000000004c947 */ /* 0x000fea0003800000 */
[----:B------:R0:W5:Y:S02]  /*4da0*/  LDG.E.LTC128B.U16 R118, desc[UR40][R98.64+0x22] ;  /* 0x0000222862767981 */ /* 0x000164000c1e1520 */
.L_x_75:
[----:B------:R-:W-:Y:S05]  /*4db0*/  BSYNC B1 ;  /* 0x0000000000017941 */ /* 0x000fea0003800000 */
.L_x_74:
        /* <DEDUP_REMOVED lines=9> */
.L_x_77:
[----:B------:R-:W-:Y:S05]  /*4e50*/  BSYNC B1 ;  /* 0x0000000000017941 */ /* 0x000fea0003800000 */
.L_x_76:
[----:B0----5:R-:W-:Y:S01]  /*4e60*/  IMAD.U32 R20, R118, 0x10000, RZ ;  /* 0x0001000076147824 */ /* 0x021fe200078e00ff */
[----:B------:R-:W-:Y:S01]  /*4e70*/  IADD3 R10, P4, R7, R10, RZ ;  /* 0x0000000a070a7210 */ /* 0x000fe20007f9e0ff */
[----:B------:R-:W-:Y:S01]  /*4e80*/  BSSY B1, `(.L_x_78) ;  /* 0x0000009000017945 */ /* 0x000fe20003800000 */
[----:B------:R-:W-:Y:S01]  /*4e90*/  ISETP.GT.AND P2, PT, R3, 0x88, P2 ;  /* 0x000000880300780c */ /* 0x000fe20001744270 */
[----:B------:R-:W-:-:S04]  /*4ea0*/  FMUL R11, R20, R105 ;  /* 0x00000069140b7220 */ /* 0x000fc80000400000 */
[----:B------:R-:W-:-:S05]  /*4eb0*/  FFMA R11, R74, R104, R11 ;  /* 0x000000684a0b7223 */ /* 0x000fca000000000b */
[----:B------:R-:W-:Y:S01]  /*4ec0*/  F2FP.BF16.F32.PACK_AB R7, RZ, R11 ;  /* 0x0000000bff07723e */ /* 0x000fe200000010ff */
[----:B------:R-:W-:-:S05]  /*4ed0*/  IMAD.X R11, R21, 0x1, R5, P4 ;  /* 0x00000001150b7824 */ /* 0x000fca00020e0605 */
[----:B------:R0:W-:Y:S01]  /*4ee0*/  @P3 STG.E.U16 desc[UR40][R10.64+0x20], R7 ;  /* 0x000020070a003986 */ /* 0x0001e2000c101528 */
[----:B------:R-:W-:Y:S05]  /*4ef0*/  @!P2 BRA `(.L_x_79) ;  /* 0x000000000004a947 */ /* 0x000fea0003800000 */
[----:B------:R0:W5:Y:S02]  /*4f00*/  LDG.E.LTC128B.U16 R118, desc[UR40][R14.64+0x22] ;  /* 0x000022280e767981 */ /* 0x000164000c1e1520 */
.L_x_79:
[----:B------:R-:W-:Y:S05]  /*4f10*/  BSYNC B1 ;  /* 0x0000000000017941 */ /* 0x000fea0003800000 */
.L_x_78:
        /* <DEDUP_REMOVED lines=9> */
.L_x_81:
[----:B------:R-:W-:Y:S05]  /*4fb0*/  BSYNC B1 ;  /* 0x0000000000017941 */ /* 0x000fea0003800000 */
.L_x_80:
        /* <DEDUP_REMOVED lines=9> */
.L_x_83:
[----:B------:R-:W-:Y:S05]  /*5050*/  BSYNC B1 ;  /* 0x0000000000017941 */ /* 0x000fea0003800000 */
.L_x_82:
        /* <DEDUP_REMOVED lines=9> */
.L_x_85:
[----:B------:R-:W-:Y:S05]  /*50f0*/  BSYNC B1 ;  /* 0x0000000000017941 */ /* 0x000fea0003800000 */
.L_x_84:
        /* <DEDUP_REMOVED lines=9> */
.L_x_87:
[----:B------:R-:W-:Y:S05]  /*5190*/  BSYNC B1 ;  /* 0x0000000000017941 */ /* 0x000fea0003800000 */
.L_x_86:
        /* <DEDUP_REMOVED lines=10> */
.L_x_89:
[----:B------:R-:W-:Y:S05]  /*5240*/  BSYNC B1 ;  /* 0x0000000000017941 */ /* 0x000fea0003800000 */
.L_x_88:
        /* <DEDUP_REMOVED lines=10> */
.L_x_91:
[----:B------:R-:W-:Y:S05]  /*52f0*/  BSYNC B1 ;  /* 0x0000000000017941 */ /* 0x000fea0003800000 */
.L_x_90:
        /* <DEDUP_REMOVED lines=9> */
.L_x_93:
[----:B------:R-:W-:Y:S05]  /*5390*/  BSYNC B1 ;  /* 0x0000000000017941 */ /* 0x000fea0003800000 */
.L_x_92:
        /* <DEDUP_REMOVED lines=9> */
.L_x_95:
[----:B------:R-:W-:Y:S05]  /*5430*/  BSYNC B1 ;  /* 0x0000000000017941 */ /* 0x000fea0003800000 */
.L_x_94:
        /* <DEDUP_REMOVED lines=10> */
.L_x_97:
[----:B------:R-:W-:Y:S05]  /*54e0*/  BSYNC B1 ;  /* 0x0000000000017941 */ /* 0x000fea0003800000 */
.L_x_96:
        /* <DEDUP_REMOVED lines=10> */
.L_x_99:
[----:B------:R-:W-:Y:S05]  /*5590*/  BSYNC B1 ;  /* 0x0000000000017941 */ /* 0x000fea0003800000 */
.L_x_98:
        /* <DEDUP_REMOVED lines=9> */
.L_x_101:
[----:B------:R-:W-:Y:S05]  /*5630*/  BSYNC B1 ;  /* 0x0000000000017941 */ /* 0x000fea0003800000 */
.L_x_100:
        /* <DEDUP_REMOVED lines=9> */
.L_x_103:
[----:B------:R-:W-:Y:S05]  /*56d0*/  BSYNC B1 ;  /* 0x0000000000017941 */ /* 0x000fea0003800000 */
.L_x_102:
        /* <DEDUP_REMOVED lines=9> */
.L_x_105:
[----:B------:R-:W-:Y:S05]  /*5770*/  BSYNC B1 ;  /* 0x0000000000017941 */ /* 0x000fea0003800000 */
.L_x_104:
        /* <DEDUP_REMOVED lines=9> */
.L_x_107:
[----:B------:R-:W-:Y:S05]  /*5810*/  BSYNC B1 ;  /* 0x0000000000017941 */ /* 0x000fea0003800000 */
.L_x_106:
        /* <DEDUP_REMOVED lines=9> */
.L_x_109:
[----:B------:R-:W-:Y:S05]  /*58b0*/  BSYNC B1 ;  /* 0x0000000000017941 */ /* 0x000fea0003800000 */
.L_x_108:
        /* <DEDUP_REMOVED lines=9> */
.L_x_111:
[----:B------:R-:W-:Y:S05]  /*5950*/  BSYNC B1 ;  /* 0x0000000000017941 */ /* 0x000fea0003800000 */
.L_x_110:
        /* <DEDUP_REMOVED lines=9> */
.L_x_113:
[----:B------:R-:W-:Y:S05]  /*59f0*/  BSYNC B1 ;  /* 0x0000000000017941 */ /* 0x000fea0003800000 */
.L_x_112:
        /* <DEDUP_REMOVED lines=9> */
.L_x_115:
[----:B------:R-:W-:Y:S05]  /*5a90*/  BSYNC B1 ;  /* 0x0000000000017941 */ /* 0x000fea0003800000 */
.L_x_114:
        /* <DEDUP_REMOVED lines=9> */
.L_x_117:
[----:B------:R-:W-:Y:S05]  /*5b30*/  BSYNC B1 ;  /* 0x0000000000017941 */ /* 0x000fea0003800000 */
.L_x_116:
        /* <DEDUP_REMOVED lines=9> */
.L_x_119:
[----:B------:R-:W-:Y:S05]  /*5bd0*/  BSYNC B1 ;  /* 0x0000000000017941 */ /* 0x000fea0003800000 */
.L_x_118:
        /* <DEDUP_REMOVED lines=10> */
.L_x_121:
[----:B------:R-:W-:Y:S05]  /*5c80*/  BSYNC B1 ;  /* 0x0000000000017941 */ /* 0x000fea0003800000 */
.L_x_120:
        /* <DEDUP_REMOVED lines=10> */
.L_x_123:
[----:B------:R-:W-:Y:S05]  /*5d30*/  BSYNC B1 ;  /* 0x0000000000017941 */ /* 0x000fea0003800000 */
.L_x_122:
        /* <DEDUP_REMOVED lines=9> */
.L_x_125:
[----:B------:R-:W-:Y:S05]  /*5dd0*/  BSYNC B1 ;  /* 0x0000000000017941 */ /* 0x000fea0003800000 */
.L_x_124:
        /* <DEDUP_REMOVED lines=9> */
.L_x_127:
[----:B------:R-:W-:Y:S05]  /*5e70*/  BSYNC B1 ;  /* 0x0000000000017941 */ /* 0x000fea0003800000 */
.L_x_126:
        /* <DEDUP_REMOVED lines=10> */
.L_x_129:
[----:B------:R-:W-:Y:S05]  /*5f20*/  BSYNC B1 ;  /* 0x0000000000017941 */ /* 0x000fea0003800000 */
.L_x_128:
        /* <DEDUP_REMOVED lines=10> */
.L_x_131:
[----:B------:R-:W-:Y:S05]  /*5fd0*/  BSYNC B1 ;  /* 0x0000000000017941 */ /* 0x000fea0003800000 */
.L_x_130:
        /* <DEDUP_REMOVED lines=9> */
.L_x_133:
[----:B------:R-:W-:Y:S05]  /*6070*/  BSYNC B1 ;  /* 0x0000000000017941 */ /* 0x000fea0003800000 */
.L_x_132:
        /* <DEDUP_REMOVED lines=9> */
.L_x_135:
[----:B------:R-:W-:Y:S05]  /*6110*/  BSYNC B1 ;  /* 0x0000000000017941 */ /* 0x000fea0003800000 */
.L_x_134:
        /* <DEDUP_REMOVED lines=9> */
.L_x_137:
[----:B------:R-:W-:Y:S05]  /*61b0*/  BSYNC B1 ;  /* 0x0000000000017941 */ /* 0x000fea0003800000 */
.L_x_136:
        /* <DEDUP_REMOVED lines=9> */
.L_x_139:
[----:B------:R-:W-:Y:S05]  /*6250*/  BSYNC B1 ;  /* 0x0000000000017941 */ /* 0x000fea0003800000 */
.L_x_138:
        /* <DEDUP_REMOVED lines=9> */
.L_x_141:
[----:B------:R-:W-:Y:S05]  /*62f0*/  BSYNC B1 ;  /* 0x0000000000017941 */ /* 0x000fea0003800000 */
.L_x_140:
        /* <DEDUP_REMOVED lines=9> */
.L_x_143:
[----:B------:R-:W-:Y:S05]  /*6390*/  BSYNC B1 ;  /* 0x0000000000017941 */ /* 0x000fea0003800000 */
.L_x_142:
        /* <DEDUP_REMOVED lines=9> */
.L_x_145:
[----:B------:R-:W-:Y:S05]  /*6430*/  BSYNC B1 ;  /* 0x0000000000017941 */ /* 0x000fea0003800000 */
.L_x_144:
        /* <DEDUP_REMOVED lines=9> */
.L_x_147:
[----:B------:R-:W-:Y:S05]  /*64d0*/  BSYNC B1 ;  /* 0x0000000000017941 */ /* 0x000fea0003800000 */
.L_x_146:
        /* <DEDUP_REMOVED lines=9> */
.L_x_149:
[----:B------:R-:W-:Y:S05]  /*6570*/  BSYNC B1 ;  /* 0x0000000000017941 */ /* 0x000fea0003800000 */
.L_x_148:
        /* <DEDUP_REMOVED lines=9> */
.L_x_151:
[----:B------:R-:W-:Y:S05]  /*6610*/  BSYNC B1 ;  /* 0x0000000000017941 */ /* 0x000fea0003800000 */
.L_x_150:
        /* <DEDUP_REMOVED lines=10> */
.L_x_153:
[----:B------:R-:W-:Y:S05]  /*66c0*/  BSYNC B1 ;  /* 0x0000000000017941 */ /* 0x000fea0003800000 */
.L_x_152:
        /* <DEDUP_REMOVED lines=10> */
.L_x_155:
[----:B------:R-:W-:Y:S05]  /*6770*/  BSYNC B1 ;  /* 0x0000000000017941 */ /* 0x000fea0003800000 */
.L_x_154:
        /* <DEDUP_REMOVED lines=9> */
.L_x_157:
[----:B------:R-:W-:Y:S05]  /*6810*/  BSYNC B1 ;  /* 0x0000000000017941 */ /* 0x000fea0003800000 */
.L_x_156:
        /* <DEDUP_REMOVED lines=9> */
.L_x_159:
[----:B------:R-:W-:Y:S05]  /*68b0*/  BSYNC B1 ;  /* 0x0000000000017941 */ /* 0x000fea0003800000 */
.L_x_158:
        /* <DEDUP_REMOVED lines=10> */
.L_x_161:
[----:B------:R-:W-:Y:S05]  /*6960*/  BSYNC B1 ;  /* 0x0000000000017941 */ /* 0x000fea0003800000 */
.L_x_160:
        /* <DEDUP_REMOVED lines=10> */
.L_x_163:
[----:B------:R-:W-:Y:S05]  /*6a10*/  BSYNC B1 ;  /* 0x0000000000017941 */ /* 0x000fea0003800000 */
.L_x_162:
        /* <DEDUP_REMOVED lines=9> */
.L_x_165:
[----:B------:R-:W-:Y:S05]  /*6ab0*/  BSYNC B1 ;  /* 0x0000000000017941 */ /* 0x000fea0003800000 */
.L_x_164:
        /* <DEDUP_REMOVED lines=9> */
.L_x_167:
[----:B------:R-:W-:Y:S05]  /*6b50*/  BSYNC B1 ;  /* 0x0000000000017941 */ /* 0x000fea0003800000 */
.L_x_166:
        /* <DEDUP_REMOVED lines=9> */
.L_x_169:
[----:B------:R-:W-:Y:S05]  /*6bf0*/  BSYNC B1 ;  /* 0x0000000000017941 */ /* 0x000fea0003800000 */
.L_x_168:
        /* <DEDUP_REMOVED lines=9> */
.L_x_171:
[----:B------:R-:W-:Y:S05]  /*6c90*/  BSYNC B1 ;  /* 0x0000000000017941 */ /* 0x000fea0003800000 */
.L_x_170:
        /* <DEDUP_REMOVED lines=9> */
.L_x_173:
[----:B------:R-:W-:Y:S05]  /*6d30*/  BSYNC B1 ;  /* 0x0000000000017941 */ /* 0x000fea0003800000 */
.L_x_172:
        /* <DEDUP_REMOVED lines=9> */
.L_x_175:
[----:B------:R-:W-:Y:S05]  /*6dd0*/  BSYNC B1 ;  /* 0x0000000000017941 */ /* 0x000fea0003800000 */
.L_x_174:
        /* <DEDUP_REMOVED lines=9> */
.L_x_177:
[----:B------:R-:W-:Y:S05]  /*6e70*/  BSYNC B1 ;  /* 0x0000000000017941 */ /* 0x000fea0003800000 */
.L_x_176:
        /* <DEDUP_REMOVED lines=9> */
.L_x_179:
[----:B------:R-:W-:Y:S05]  /*6f10*/  BSYNC B1 ;  /* 0x0000000000017941 */ /* 0x000fea0003800000 */
.L_x_178:
        /* <DEDUP_REMOVED lines=9> */
.L_x_181:
[----:B------:R-:W-:Y:S05]  /*6fb0*/  BSYNC B1 ;  /* 0x0000000000017941 */ /* 0x000fea0003800000 */
.L_x_180:
        /* <DEDUP_REMOVED lines=9> */
.L_x_183:
[----:B------:R-:W-:Y:S05]  /*7050*/  BSYNC B1 ;  /* 0x0000000000017941 */ /* 0x000fea0003800000 */
.L_x_182:
[----:B------:R-:W-:Y:S05]  /*7060*/  @!P0 BRA `(.L_x_184) ;  /* 0x0000001400c08947 */ /* 0x000fea0003800000 */
[----:B-----5:R-:W-:-:S04]  /*7070*/  IMAD.U32 R118, R118, 0x10000, RZ ;  /* 0x0001000076767824 */ /* 0x020fc800078e00ff */
[----:B------:R-:W-:-:S04]  /*7080*/  FMUL R118, R118, R105 ;  /* 0x0000006976767220 */ /* 0x000fc80000400000 */
[----:B------:R-:W-:-:S05]  /*7090*/  FFMA R118, R31, R104, R118 ;  /* 0x000000681f767223 */ /* 0x000fca0000000076 */
[----:B------:R-:W-:-:S05]  /*70a0*/  F2FP.BF16.F32.PACK_AB R118, RZ, R118 ;  /* 0x00000076ff76723e */ /* 0x000fca00000010ff */
[----:B------:R0:W-:Y:S01]  /*70b0*/  STG.E.U16 desc[UR40][R10.64+0x92], R118 ;  /* 0x000092760a007986 */ /* 0x0001e2000c101528 */
[----:B------:R-:W-:Y:S05]  /*70c0*/  BRA `(.L_x_184) ;  /* 0x0000001400a87947 */ /* 0x000fea0003800000 */
.L_x_29:
[----:B------:R-:W-:Y:S01]  /*70d0*/  ULDC.64 UR4, c[0x0][0x5c0] ;  /* 0x0001700000047ab9 */ /* 0x000fe20000000a00 */
[-C--:B------:R-:W-:Y:S01]  /*70e0*/  FMUL R96, R96, R104.reuse ;  /* 0x0000006860607220 */ /* 0x080fe20000400000 */
[----:B------:R-:W-:Y:S01]  /*70f0*/  LEA R8, P2, R110, UR4, 0x1 ;  /* 0x000000046e087c11 */ /* 0x000fe2000f8408ff */
[----:B------:R-:W-:Y:S01]  /*7100*/  IMAD.SHL.U32 R23, R4, 0x10, RZ ;  /* 0x0000001004177824 */ /* 0x000fe200078e00ff */
[----:B------:R-:W-:Y:S01]  /*7110*/  ISETP.GT.AND P3, PT, R6, 0x1, PT ;  /* 0x000000010600780c */ /* 0x000fe20003f64270 */
[----:B------:R-:W-:Y:S01]  /*7120*/  FMUL R97, R97, R104 ;  /* 0x0000006861617220 */ /* 0x000fe20000400000 */
[----:B------:R-:W-:Y:S01]  /*7130*/  F2FP.BF16.F32.PACK_AB R96, RZ, R96 ;  /* 0x00000060ff60723e */ /* 0x000fe200000010ff */
[-C--:B------:R-:W-:Y:S01]  /*7140*/  FMUL R99, R99, R104.reuse ;  /* 0x0000006863637220 */ /* 0x080fe20000400000 */
[----:B------:R-:W-:Y:S01]  /*7150*/  LEA.HI.X R9, R110, UR5, R123, 0x1, P2 ;  /* 0x000000056e097c11 */ /* 0x000fe200090f0c7b */
[-C--:B------:R-:W-:Y:S01]  /*7160*/  FMUL R98, R98, R104.reuse ;  /* 0x0000006862627220 */ /* 0x080fe20000400000 */
[----:B------:R-:W-:Y:S01]  /*7170*/  ISETP.GT.AND P2, PT, R3, RZ, P3 ;  /* 0x000000ff0300720c */ /* 0x000fe20001f44270 */
[-C--:B------:R-:W-:Y:S01]  /*7180*/  FMUL R101, R101, R104.reuse ;  /* 0x0000006865657220 */ /* 0x080fe20000400000 */
[----:B------:R-:W-:Y:S01]  /*7190*/  SHF.L.U64.HI R7, R4, 0x4, R5 ;  /* 0x0000000404077819 */ /* 0x000fe20000010205 */
[----:B------:R-:W-:Y:S01]  /*71a0*/  @P1 STG.E.U16 desc[UR40][R8.64], R96 ;  /* 0x0000006008001986 */ /* 0x000fe2000c101528 */
[----:B------:R-:W-:Y:S01]  /*71b0*/  ISETP.GT.AND P1, PT, R3, 0x8, P3 ;  /* 0x000000080300780c */ /* 0x000fe20001f24270 */
[----:B------:R-:W-:Y:S01]  /*71c0*/  FMUL R100, R100, R104 ;  /* 0x0000006864647220 */ /* 0x000fe20000400000 */
[----:B------:R-:W-:Y:S01]  /*71d0*/  IADD3 R10, P4, R23, R8, RZ ;  /* 0x00000008170a7210 */ /* 0x000fe20007f9e0ff */
[-C--:B------:R-:W-:Y:S01]  /*71e0*/  FMUL R103, R103, R104.reuse ;  /* 0x0000006867677220 */ /* 0x080fe20000400000 */
[----:B------:R-:W-:Y:S01]  /*71f0*/  F2FP.BF16.F32.PACK_AB R97, RZ, R97 ;  /* 0x00000061ff61723e */ /* 0x000fe200000010ff */
[----:B------:R-:W-:Y:S01]  /*7200*/  FMUL R102, R102, R104 ;  /* 0x0000006866667220 */ /* 0x000fe20000400000 */
[----:B------:R-:W-:Y:S01]  /*7210*/  F2FP.BF16.F32.PACK_AB R99, RZ, R99 ;  /* 0x00000063ff63723e */ /* 0x000fe200000010ff */
[----:B------:R-:W-:Y:S01]  /*7220*/  IMAD.X R11, R7, 0x1, R9, P4 ;  /* 0x00000001070b7824 */ /* 0x000fe200020e0609 */
[----:B------:R-:W-:Y:S01]  /*7230*/  ISETP.GT.AND P5, PT, R3, 0x8, P0 ;  /* 0x000000080300780c */ /* 0x000fe200007a4270 */
[----:B------:R0:W-:Y:S01]  /*7240*/  @P2 STG.E.U16 desc[UR40][R8.64+0x2], R97 ;  /* 0x0000026108002986 */ /* 0x0001e2000c101528 */
[----:B------:R-:W-:Y:S01]  /*7250*/  F2FP.BF16.F32.PACK_AB R98, RZ, R98 ;  /* 0x00000062ff62723e */ /* 0x000fe200000010ff */
[----:B------:R-:W-:Y:S01]  /*7260*/  FMUL R88, R88, R104 ;  /* 0x0000006858587220 */ /* 0x000fe20000400000 */
[C---:B------:R-:W-:Y:S01]  /*7270*/  ISETP.GT.AND P2, PT, R6.reuse, 0x8, PT ;  /* 0x000000080600780c */ /* 0x040fe20003f44270 */
[----:B------:R-:W-:Y:S01]  /*7280*/  @P1 STG.E.U16 desc[UR40][R10.64+0x2], R99 ;  /* 0x000002630a001986 */ /* 0x000fe2000c101528 */
[----:B------:R-:W-:Y:S01]  /*7290*/  ISETP.GT.AND P1, PT, R6, 0x9, PT ;  /* 0x000000090600780c */ /* 0x000fe20003f24270 */
[----:B------:R-:W-:Y:S01]  /*72a0*/  IMAD.WIDE.U32 R12, R4, 0xf0, R10 ;  /* 0x000000f0040c7825 */ /* 0x000fe200078e000a */
[----:B------:R-:W-:-:S03]  /*72b0*/  F2FP.BF16.F32.PACK_AB R101, RZ, R101 ;  /* 0x00000065ff65723e */ /* 0x000fc600000010ff */
[-C--:B------:R-:W-:Y:S01]  /*72c0*/  FMUL R89, R89, R104.reuse ;  /* 0x0000006859597220 */ /* 0x080fe20000400000 */
[C---:B------:R-:W-:Y:S01]  /*72d0*/  ISETP.GT.AND P4, PT, R3.reuse, RZ, P1 ;  /* 0x000000ff0300720c */ /* 0x040fe20000f84270 */
[----:B------:R-:W-:Y:S01]  /*72e0*/  FMUL R90, R90, R104 ;  /* 0x000000685a5a7220 */ /* 0x000fe20000400000 */
[----:B------:R-:W-:Y:S01]  /*72f0*/  F2FP.BF16.F32.PACK_AB R100, RZ, R100 ;  /* 0x00000064ff64723e */ /* 0x000fe200000010ff */
[----:B------:R-:W-:Y:S01]  /*7300*/  @P5 STG.E.U16 desc[UR40][R10.64], R98 ;  /* 0x000000620a005986 */ /* 0x000fe2000c101528 */
[----:B------:R-:W-:Y:S01]  /*7310*/  ISETP.GT.AND P5, PT, R3, RZ, P2 ;  /* 0x000000ff0300720c */ /* 0x000fe200017a4270 */
[----:B0-----:R-:W-:Y:S01]  /*7320*/  IMAD R97, R5, 0xf0, RZ ;  /* 0x000000f005617824 */ /* 0x001fe200078e02ff */
[----:B------:R-:W-:Y:S01]  /*7330*/  F2FP.BF16.F32.PACK_AB R103, RZ, R103 ;  /* 0x00000067ff67723e */ /* 0x000fe200000010ff */
[----:B------:R-:W-:Y:S01]  /*7340*/  FMUL R91, R91, R104 ;  /* 0x000000685b5b7220 */ /* 0x000fe20000400000 */
[----:B------:R-:W-:Y:S01]  /*7350*/  F2FP.BF16.F32.PACK_AB R102, RZ, R102 ;  /* 0x00000066ff66723e */ /* 0x000fe200000010ff */
[----:B------:R-:W-:Y:S01]  /*7360*/  IMAD.IADD R13, R97, 0x1, R13 ;  /* 0x00000001610d7824 */ /* 0x000fe200078e020d */
[----:B------:R-:W-:Y:S01]  /*7370*/  F2FP.BF16.F32.PACK_AB R88, RZ, R88 ;  /* 0x00000058ff58723e */ /* 0x000fe200000010ff */
[-C--:B------:R-:W-:Y:S01]  /*7380*/  FMUL R92, R92, R104.reuse ;  /* 0x000000685c5c7220 */ /* 0x080fe20000400000 */
[----:B------:R-:W-:Y:S01]  /*7390*/  F2FP.BF16.F32.PACK_AB R89, RZ, R89 ;  /* 0x00000059ff59723e */ /* 0x000fe200000010ff */
[----:B------:R-:W-:Y:S01]  /*73a0*/  @P4 STG.E.U16 desc[UR40][R8.64+0x12], R101 ;  /* 0x0000126508004986 */ /* 0x000fe2000c101528 */
[----:B------:R-:W-:Y:S01]  /*73b0*/  ISETP.GT.AND P4, PT, R3, 0x8, P1 ;  /* 0x000000080300780c */ /* 0x000fe20000f84270 */
[----:B------:R-:W-:Y:S01]  /*73c0*/  FMUL R93, R93, R104 ;  /* 0x000000685d5d7220 */ /* 0x000fe20000400000 */
[----:B------:R-:W-:Y:S01]  /*73d0*/  F2FP.BF16.F32.PACK_AB R90, RZ, R90 ;  /* 0x0000005aff5a723e */ /* 0x000fe200000010ff */
[----:B------:R-:W-:Y:S01]  /*73e0*/  @P5 STG.E.U16 desc[UR40][R8.64+0x10], R100 ;  /* 0x0000106408005986 */ /* 0x000fe2000c101528 */
[----:B------:R-:W-:Y:S01]  /*73f0*/  ISETP.GT.AND P5, PT, R3, 0x8, P2 ;  /* 0x000000080300780c */ /* 0x000fe200017a4270 */
[-C--:B------:R-:W-:Y:S01]  /*7400*/  FMUL R94, R94, R104.reuse ;  /* 0x000000685e5e7220 */ /* 0x080fe20000400000 */
[----:B------:R-:W-:Y:S01]  /*7410*/  F2FP.BF16.F32.PACK_AB R91, RZ, R91 ;  /* 0x0000005bff5b723e */ /* 0x000fe200000010ff */
[----:B------:R-:W-:Y:S01]  /*7420*/  FMUL R95, R95, R104 ;  /* 0x000000685f5f7220 */ /* 0x000fe20000400000 */
[----:B------:R-:W-:Y:S01]  /*7430*/  F2FP.BF16.F32.PACK_AB R92, RZ, R92 ;  /* 0x0000005cff5c723e */ /* 0x000fe200000010ff */
[-C--:B------:R-:W-:Y:S01]  /*7440*/  FMUL R81, R81, R104.reuse ;  /* 0x0000006851517220 */ /* 0x080fe20000400000 */
[----:B------:R-:W-:Y:S01]  /*7450*/  F2FP.BF16.F32.PACK_AB R93, RZ, R93 ;  /* 0x0000005dff5d723e */ /* 0x000fe200000010ff */
[----:B------:R-:W-:Y:S01]  /*7460*/  FMUL R80, R80, R104 ;  /* 0x0000006850507220 */ /* 0x000fe20000400000 */
[----:B------:R-:W-:Y:S01]  /*7470*/  F2FP.BF16.F32.PACK_AB R94, RZ, R94 ;  /* 0x0000005eff5e723e */ /* 0x000fe200000010ff */
[----:B------:R-:W-:Y:S01]  /*7480*/  @P4 STG.E.U16 desc[UR40][R10.64+0x12], R103 ;  /* 0x000012670a004986 */ /* 0x000fe2000c101528 */
[C---:B------:R-:W-:Y:S01]  /*7490*/  ISETP.GT.AND P4, PT, R3.reuse, 0x80, P0 ;  /* 0x000000800300780c */ /* 0x040fe20000784270 */
[-C--:B------:R-:W-:Y:S01]  /*74a0*/  FMUL R82, R82, R104.reuse ;  /* 0x0000006852527220 */ /* 0x080fe20000400000 */
[C---:B------:R-:W-:Y:S01]  /*74b0*/  ISETP.GT.AND P0, PT, R3.reuse, 0x88, P0 ;  /* 0x000000880300780c */ /* 0x040fe20000704270 */
[----:B------:R-:W-:Y:S01]  /*74c0*/  @P5 STG.E.U16 desc[UR40][R10.64+0x10], R102 ;  /* 0x000010660a005986 */ /* 0x000fe2000c101528 */
[----:B------:R-:W-:Y:S01]  /*74d0*/  ISETP.GT.AND P5, PT, R3, 0x80, P3 ;  /* 0x000000800300780c */ /* 0x000fe20001fa4270 */
[-C--:B------:R-:W-:Y:S01]  /*74e0*/  FMUL R83, R83, R104.reuse ;  /* 0x0000006853537220 */ /* 0x080fe20000400000 */
[----:B------:R-:W-:Y:S01]  /*74f0*/  ISETP.GT.AND P3, PT, R3, 0x88, P3 ;  /* 0x000000880300780c */ /* 0x000fe20001f64270 */
[-C--:B------:R-:W-:Y:S01]  /*7500*/  FMUL R84, R84, R104.reuse ;  /* 0x0000006854547220 */ /* 0x080fe20000400000 */
[----:B------:R-:W-:Y:S01]  /*7510*/  F2FP.BF16.F32.PACK_AB R95, RZ, R95 ;  /* 0x0000005fff5f723e */ /* 0x000fe200000010ff */
[-C--:B------:R-:W-:Y:S01]  /*7520*/  FMUL R85, R85, R104.reuse ;  /* 0x0000006855557220 */ /* 0x080fe20000400000 */
[----:B------:R-:W-:Y:S01]  /*7530*/  F2FP.BF16.F32.PACK_AB R81, RZ, R81 ;  /* 0x00000051ff51723e */ /* 0x000fe200000010ff */
[----:B------:R-:W-:Y:S01]  /*7540*/  FMUL R86, R86, R104 ;  /* 0x0000006856567220 */ /* 0x000fe20000400000 */
[----:B------:R-:W-:Y:S01]  /*7550*/  F2FP.BF16.F32.PACK_AB R80, RZ, R80 ;  /* 0x00000050ff50723e */ /* 0x000fe200000010ff */
[----:B------:R0:W-:Y:S01]  /*7560*/  @P4 STG.E.U16 desc[UR40][R12.64], R88 ;  /* 0x000000580c004986 */ /* 0x0001e2000c101528 */
[----:B------:R-:W-:Y:S01]  /*7570*/  IADD3 R14, P4, R23, R12, RZ ;  /* 0x0000000c170e7210 */ /* 0x000fe20007f9e0ff */
[----:B------:R-:W-:Y:S01]  /*7580*/  FMUL R87, R87, R104 ;  /* 0x0000006857577220 */ /* 0x000fe20000400000 */
[----:B------:R-:W-:Y:S01]  /*7590*/  F2FP.BF16.F32.PACK_AB R82, RZ, R82 ;  /* 0x00000052ff52723e */ /* 0x000fe200000010ff */
[----:B------:R1:W-:Y:S01]  /*75a0*/  @P5 STG.E.U16 desc[UR40][R12.64+0x2], R89 ;  /* 0x000002590c005986 */ /* 0x0003e2000c101528 */
[----:B------:R-:W-:Y:S01]  /*75b0*/  ISETP.GT.AND P5, PT, R3, 0x80, P2 ;  /* 0x000000800300780c */ /* 0x000fe200017a4270 */
[----:B------:R-:W-:Y:S01]  /*75c0*/  IMAD.X R15, R7, 0x1, R13, P4 ;  /* 0x00000001070f7824 */ /* 0x000fe200020e060d */
[C---:B------:R-:W-:Y:S01]  /*75d0*/  ISETP.GT.AND P4, PT, R3.reuse, 0x80, P1 ;  /* 0x000000800300780c */ /* 0x040fe20000f84270 */
[----:B------:R-:W-:Y:S01]  /*75e0*/  FMUL R72, R72, R104 ;  /* 0x0000006848487220 */ /* 0x000fe20000400000 */
[----:B------:R-:W-:Y:S01]  /*75f0*/  ISETP.GT.AND P1, PT, R3, 0x88, P1 ;  /* 0x000000880300780c */ /* 0x000fe20000f24270 */
[----:B------:R-:W-:Y:S01]  /*7600*/  IMAD.WIDE.U32 R4, R4, 0xf0, R10 ;  /* 0x000000f004047825 */ /* 0x000fe200078e000a */
[----:B------:R-:W-:Y:S01]  /*7610*/  @P0 STG.E.U16 desc[UR40][R14.64], R90 ;  /* 0x0000005a0e000986 */ /* 0x000fe2000c101528 */
[----:B------:R-:W-:-:S02]  /*7620*/  ISETP.GT.AND P0, PT, R6, 0x11, PT ;  /* 0x000000110600780c */ /* 0x000fc40003f04270 */
[----:B------:R-:W-:Y:S01]  /*7630*/  FMUL R73, R73, R104 ;  /* 0x0000006849497220 */ /* 0x000fe20000400000 */
[----:B------:R-:W-:Y:S01]  /*7640*/  F2FP.BF16.F32.PACK_AB R83, RZ, R83 ;  /* 0x00000053ff53723e */ /* 0x000fe200000010ff */
[----:B------:R-:W-:Y:S01]  /*7650*/  IMAD.IADD R5, R97, 0x1, R5 ;  /* 0x0000000161057824 */ /* 0x000fe200078e0205 */
[----:B------:R-:W-:Y:S01]  /*7660*/  F2FP.BF16.F32.PACK_AB R84, RZ, R84 ;  /* 0x00000054ff54723e */ /* 0x000fe200000010ff */
[----:B------:R-:W-:Y:S01]  /*7670*/  FMUL R74, R74, R104 ;  /* 0x000000684a4a7220 */ /* 0x000fe20000400000 */
[--C-:B------:R-:W-:Y:S01]  /*7680*/  @P5 IMAD.MOV.U32 R20, RZ, RZ, R12.reuse ;  /* 0x000000ffff145224 */ /* 0x100fe200078e000c */
[----:B------:R-:W-:Y:S01]  /*7690*/  F2FP.BF16.F32.PACK_AB R85, RZ, R85 ;  /* 0x00000055ff55723e */ /* 0x000fe200000010ff */
[--C-:B------:R-:W-:Y:S01]  /*76a0*/  @P5 IMAD.MOV.U32 R21, RZ, RZ, R13.reuse ;  /* 0x000000ffff155224 */ /* 0x100fe200078e000d */
[----:B------:R-:W-:Y:S01]  /*76b0*/  F2FP.BF16.F32.PACK_AB R86, RZ, R86 ;  /* 0x00000056ff56723e */ /* 0x000fe200000010ff */
[----:B0-----:R-:W-:Y:S01]  /*76c0*/  @P4 IMAD.MOV.U32 R88, RZ, RZ, R12 ;  /* 0x000000ffff584224 */ /* 0x001fe200078e000c */
[----:B------:R-:W-:Y:S01]  /*76d0*/  F2FP.BF16.F32.PACK_AB R87, RZ, R87 ;  /* 0x00000057ff57723e */ /* 0x000fe200000010ff */
[----:B-1----:R-:W-:Y:S01]  /*76e0*/  @P4 IMAD.MOV.U32 R89, RZ, RZ, R13 ;  /* 0x000000ffff594224 */ /* 0x002fe200078e000d */
[----:B------:R-:W-:Y:S01]  /*76f0*/  F2FP.BF16.F32.PACK_AB R72, RZ, R72 ;  /* 0x00000048ff48723e */ /* 0x000fe200000010ff */
[--C-:B------:R-:W-:Y:S01]  /*7700*/  @P3 IMAD.MOV.U32 R12, RZ, RZ, R14.reuse ;  /* 0x000000ffff0c3224 */ /* 0x100fe200078e000e */
[----:B------:R-:W-:Y:S01]  /*7710*/  F2FP.BF16.F32.PACK_AB R73, RZ, R73 ;  /* 0x00000049ff49723e */ /* 0x000fe200000010ff */
[--C-:B------:R-:W-:Y:S01]  /*7720*/  @P3 IMAD.MOV.U32 R13, RZ, RZ, R15.reuse ;  /* 0x000000ffff0d3224 */ /* 0x100fe200078e000f */
[----:B------:R-:W-:Y:S01]  /*7730*/  F2FP.BF16.F32.PACK_AB R74, RZ, R74 ;  /* 0x0000004aff4a723e */ /* 0x000fe200000010ff */
[-C--:B------:R-:W-:Y:S01]  /*7740*/  FMUL R75, R75, R104.reuse ;  /* 0x000000684b4b7220 */ /* 0x080fe20000400000 */
[-C--:B------:R-:W-:Y:S01]  /*7750*/  FMUL R76, R76, R104.reuse ;  /* 0x000000684c4c7220 */ /* 0x080fe20000400000 */
[-C--:B------:R-:W-:Y:S01]  /*7760*/  FMUL R77, R77, R104.reuse ;  /* 0x000000684d4d7220 */ /* 0x080fe20000400000 */
[----:B------:R0:W-:Y:S01]  /*7770*/  @P3 STG.E.U16 desc[UR40][R12.64+0x2], R91 ;  /* 0x0000025b0c003986 */ /* 0x0001e2000c101528 */
[----:B------:R-:W-:Y:S01]  /*7780*/  ISETP.GT.AND P3, PT, R3, 0x88, P2 ;  /* 0x000000880300780c */ /* 0x000fe20001764270 */
[-C--:B------:R-:W-:Y:S01]  /*7790*/  FMUL R79, R79, R104.reuse ;  /* 0x000000684f4f7220 */ /* 0x080fe20000400000 */
[----:B------:R-:W-:Y:S01]  /*77a0*/  ISETP.GT.AND P2, PT, R6, 0x10, PT ;  /* 0x000000100600780c */ /* 0x000fe20003f44270 */
[----:B------:R-:W-:Y:S01]  /*77b0*/  @P5 STG.E.U16 desc[UR40][R20.64+0x10], R92 ;  /* 0x0000105c14005986 */ /* 0x000fe2000c101528 */
[C---:B------:R-:W-:Y:S01]  /*77c0*/  ISETP.GT.AND P5, PT, R3.reuse, RZ, P0 ;  /* 0x000000ff0300720c */ /* 0x040fe200007a4270 */
[-C--:B------:R-:W-:Y:S01]  /*77d0*/  FMUL R78, R78, R104.reuse ;  /* 0x000000684e4e7220 */ /* 0x080fe20000400000 */
[----:B------:R-:W-:Y:S01]  /*77e0*/  F2FP.BF16.F32.PACK_AB R75, RZ, R75 ;  /* 0x0000004bff4b723e */ /* 0x000fe200000010ff */
[----:B------:R-:W-:Y:S01]  /*77f0*/  @P4 STG.E.U16 desc[UR40][R88.64+0x12], R93 ;  /* 0x0000125d58004986 */ /* 0x000fe2000c101528 */
[----:B------:R-:W-:Y:S01]  /*7800*/  ISETP.GT.AND P4, PT, R3, RZ, P2 ;  /* 0x000000ff0300720c */ /* 0x000fe20001784270 */
[----:B------:R-:W-:Y:S01]  /*7810*/  FMUL R64, R64, R104 ;  /* 0x0000006840407220 */ /* 0x000fe20000400000 */
[----:B------:R-:W-:Y:S01]  /*7820*/  F2FP.BF16.F32.PACK_AB R76, RZ, R76 ;  /* 0x0000004cff4c723e */ /* 0x000fe200000010ff */
[----:B------:R-:W-:Y:S01]  /*7830*/  FMUL R65, R65, R104 ;  /* 0x0000006841417220 */ /* 0x000fe20000400000 */
[----:B------:R-:W-:Y:S01]  /*7840*/  F2FP.BF16.F32.PACK_AB R77, RZ, R77 ;  /* 0x0000004dff4d723e */ /* 0x000fe200000010ff */
[----:B0-----:R-:W-:Y:S01]  /*7850*/  @P3 IMAD.MOV.U32 R12, RZ, RZ, R14 ;  /* 0x000000ffff0c3224 */ /* 0x001fe200078e000e */
[----:B------:R-:W-:Y:S01]  /*7860*/  F2FP.BF16.F32.PACK_AB R79, RZ, R79 ;  /* 0x0000004fff4f723e */ /* 0x000fe200000010ff */
[----:B------:R-:W-:Y:S01]  /*7870*/  @P3 IMAD.MOV.U32 R13, RZ, RZ, R15 ;  /* 0x000000ffff0d3224 */ /* 0x000fe200078e000f */
[----:B------:R-:W-:Y:S01]  /*7880*/  F2FP.BF16.F32.PACK_AB R78, RZ, R78 ;  /* 0x0000004eff4e723e */ /* 0x000fe200000010ff */
[-C--:B------:R-:W-:Y:S01]  /*7890*/  FMUL R67, R67, R104.reuse ;  /* 0x0000006843437220 */ /* 0x080fe20000400000 */
[----:B------:R-:W-:Y:S01]  /*78a0*/  FMUL R66, R66, R104 ;  /* 0x0000006842427220 */ /* 0x000fe20000400000 */
[----:B------:R-:W-:Y:S01]  /*78b0*/  F2FP.BF16.F32.PACK_AB R64, RZ, R64 ;  /* 0x00000040ff40723e */ /* 0x000fe200000010ff */
[----:B------:R0:W-:Y:S01]  /*78c0*/  @P3 STG.E.U16 desc[UR40][R12.64+0x10], R94 ;  /* 0x0000105e0c003986 */ /* 0x0001e2000c101528 */
[----:B------:R-:W-:Y:S01]  /*78d0*/  ISETP.GT.AND P3, PT, R3, 0x8, P2 ;  /* 0x000000080300780c */ /* 0x000fe20001764270 */
[-C--:B------:R-:W-:Y:S01]  /*78e0*/  FMUL R68, R68, R104.reuse ;  /* 0x0000006844447220 */ /* 0x080fe20000400000 */
[----:B------:R-:W-:Y:S01]  /*78f0*/  F2FP.BF16.F32.PACK_AB R65, RZ, R65 ;  /* 0x00000041ff41723e */ /* 0x000fe200000010ff */
[----:B------:R1:W-:Y:S01]  /*7900*/  @P1 STG.E.U16 desc[UR40][R14.64+0x12], R95 ;  /* 0x0000125f0e001986 */ /* 0x0003e2000c101528 */
[----:B------:R-:W-:Y:S01]  /*7910*/  ISETP.GT.AND P1, PT, R6, 0x18, PT ;  /* 0x000000180600780c */ /* 0x000fe20003f24270 */
[-C--:B------:R-:W-:Y:S01]  /*7920*/  FMUL R69, R69, R104.reuse ;  /* 0x0000006845457220 */ /* 0x080fe20000400000 */
[----:B------:R-:W-:Y:S01]  /*7930*/  F2FP.BF16.F32.PACK_AB R67, RZ, R67 ;  /* 0x00000043ff43723e */ /* 0x000fe200000010ff */
[----:B------:R1:W-:Y:S01]  /*7940*/  @P5 STG.E.U16 desc[UR40][R8.64+0x22], R81 ;  /* 0x0000225108005986 */ /* 0x0003e2000c101528 */
[C---:B------:R-:W-:Y:S01]  /*7950*/  ISETP.GT.AND P5, PT, R3.reuse, 0x8, P0 ;  /* 0x000000080300780c */ /* 0x040fe200007a4270 */
[----:B------:R-:W-:Y:S01]  /*7960*/  FMUL R70, R70, R104 ;  /* 0x0000006846467220 */ /* 0x000fe20000400000 */
[----:B------:R-:W-:Y:S01]  /*7970*/  F2FP.BF16.F32.PACK_AB R66, RZ, R66 ;  /* 0x00000042ff42723e */ /* 0x000fe200000010ff */
[----:B------:R1:W-:Y:S01]  /*7980*/  @P4 STG.E.U16 desc[UR40][R8.64+0x20], R80 ;  /* 0x0000205008004986 */ /* 0x0003e2000c101528 */
[----:B------:R-:W-:Y:S01]  /*7990*/  ISETP.GT.AND P4, PT, R3, RZ, P1 ;  /* 0x000000ff0300720c */ /* 0x000fe20000f84270 */
[----:B------:R-:W-:Y:S01]  /*79a0*/  FMUL R71, R71, R104 ;  /* 0x0000006847477220 */ /* 0x000fe20000400000 */
[----:B------:R-:W-:Y:S01]  /*79b0*/  F2FP.BF16.F32.PACK_AB R68, RZ, R68 ;  /* 0x00000044ff44723e */ /* 0x000fe200000010ff */
[----:B------:R1:W-:Y:S01]  /*79c0*/  @P3 STG.E.U16 desc[UR40][R10.64+0x20], R82 ;  /* 0x000020520a003986 */ /* 0x0003e2000c101528 */
[----:B------:R-:W-:Y:S01]  /*79d0*/  ISETP.GT.AND P3, PT, R6, 0x19, PT ;  /* 0x000000190600780c */ /* 0x000fe20003f64270 */
[-C--:B------:R-:W-:Y:S01]  /*79e0*/  FMUL R56, R56, R104.reuse ;  /* 0x0000006838387220 */ /* 0x080fe20000400000 */
[----:B------:R-:W-:Y:S01]  /*79f0*/  F2FP.BF16.F32.PACK_AB R69, RZ, R69 ;  /* 0x00000045ff45723e */ /* 0x000fe200000010ff */
[----:B------:R-:W-:Y:S01]  /*7a00*/  FMUL R57, R57, R104 ;  /* 0x0000006839397220 */ /* 0x000fe20000400000 */
[----:B------:R-:W-:Y:S01]  /*7a10*/  F2FP.BF16.F32.PACK_AB R70, RZ, R70 ;  /* 0x00000046ff46723e */ /* 0x000fe200000010ff */
[----:B------:R1:W-:Y:S01]  /*7a20*/  @P5 STG.E.U16 desc[UR40][R10.64+0x22], R83 ;  /* 0x000022530a005986 */ /* 0x0003e2000c101528 */
[C---:B------:R-:W-:Y:S01]  /*7a30*/  ISETP.GT.AND P5, PT, R3.reuse, RZ, P3 ;  /* 0x000000ff0300720c */ /* 0x040fe20001fa4270 */
[-C--:B------:R-:W-:Y:S01]  /*7a40*/  FMUL R58, R58, R104.reuse ;  /* 0x000000683a3a7220 */ /* 0x080fe20000400000 */
[----:B------:R-:W-:Y:S01]  /*7a50*/  F2FP.BF16.F32.PACK_AB R71, RZ, R71 ;  /* 0x00000047ff47723e */ /* 0x000fe200000010ff */
[----:B------:R1:W-:Y:S01]  /*7a60*/  @P4 STG.E.U16 desc[UR40][R8.64+0x30], R84 ;  /* 0x0000305408004986 */ /* 0x0003e2000c101528 */
[----:B------:R-:W-:Y:S01]  /*7a70*/  ISETP.GT.AND P4, PT, R3, 0x8, P1 ;  /* 0x000000080300780c */ /* 0x000fe20000f84270 */
[----:B------:R-:W-:Y:S01]  /*7a80*/  FMUL R59, R59, R104 ;  /* 0x000000683b3b7220 */ /* 0x000fe20000400000 */
[----:B------:R-:W-:Y:S01]  /*7a90*/  F2FP.BF16.F32.PACK_AB R56, RZ, R56 ;  /* 0x00000038ff38723e */ /* 0x000fe200000010ff */
[-C--:B------:R-:W-:Y:S01]  /*7aa0*/  FMUL R61, R61, R104.reuse ;  /* 0x000000683d3d7220 */ /* 0x080fe20000400000 */
[----:B------:R-:W-:Y:S01]  /*7ab0*/  F2FP.BF16.F32.PACK_AB R57, RZ, R57 ;  /* 0x00000039ff39723e */ /* 0x000fe200000010ff */
[----:B------:R-:W-:Y:S01]  /*7ac0*/  FMUL R60, R60, R104 ;  /* 0x000000683c3c7220 */ /* 0x000fe20000400000 */
[----:B------:R-:W-:Y:S01]  /*7ad0*/  F2FP.BF16.F32.PACK_AB R58, RZ, R58 ;  /* 0x0000003aff3a723e */ /* 0x000fe200000010ff */
[-C--:B------:R-:W-:Y:S01]  /*7ae0*/  FMUL R62, R62, R104.reuse ;  /* 0x000000683e3e7220 */ /* 0x080fe20000400000 */
[----:B------:R-:W-:Y:S01]  /*7af0*/  F2FP.BF16.F32.PACK_AB R59, RZ, R59 ;  /* 0x0000003bff3b723e */ /* 0x000fe200000010ff */
[----:B------:R1:W-:Y:S01]  /*7b00*/  @P5 STG.E.U16 desc[UR40][R8.64+0x32], R85 ;  /* 0x0000325508005986 */ /* 0x0003e2000c101528 */
[----:B------:R-:W-:Y:S01]  /*7b10*/  ISETP.GT.AND P5, PT, R3, 0x8, P3 ;  /* 0x000000080300780c */ /* 0x000fe20001fa4270 */
[-C--:B------:R-:W-:Y:S01]  /*7b20*/  FMUL R63, R63, R104.reuse ;  /* 0x000000683f3f7220 */ /* 0x080fe20000400000 */
[----:B------:R-:W-:Y:S01]  /*7b30*/  F2FP.BF16.F32.PACK_AB R61, RZ, R61 ;  /* 0x0000003dff3d723e */ /* 0x000fe200000010ff */
[----:B------:R1:W-:Y:S01]  /*7b40*/  @P4 STG.E.U16 desc[UR40][R10.64+0x30], R86 ;  /* 0x000030560a004986 */ /* 0x0003e2000c101528 */
[C---:B------:R-:W-:Y:S01]  /*7b50*/  ISETP.GT.AND P4, PT, R3.reuse, 0x80, P2 ;  /* 0x000000800300780c */ /* 0x040fe20001784270 */
[-C--:B------:R-:W-:Y:S01]  /*7b60*/  FMUL R48, R48, R104.reuse ;  /* 0x0000006830307220 */ /* 0x080fe20000400000 */
[----:B------:R-:W-:Y:S01]  /*7b70*/  ISETP.GT.AND P2, PT, R3, 0x88, P2 ;  /* 0x000000880300780c */ /* 0x000fe20001744270 */
[----:B------:R-:W-:Y:S01]  /*7b80*/  FMUL R49, R49, R104 ;  /* 0x0000006831317220 */ /* 0x000fe20000400000 */
[----:B------:R-:W-:Y:S01]  /*7b90*/  F2FP.BF16.F32.PACK_AB R60, RZ, R60 ;  /* 0x0000003cff3c723e */ /* 0x000fe200000010ff */
[----:B------:R-:W-:Y:S01]  /*7ba0*/  FMUL R51, R51, R104 ;  /* 0x0000006833337220 */ /* 0x000fe20000400000 */
[----:B------:R-:W-:Y:S01]  /*7bb0*/  F2FP.BF16.F32.PACK_AB R62, RZ, R62 ;  /* 0x0000003eff3e723e */ /* 0x000fe200000010ff */
[----:B------:R-:W-:Y:S01]  /*7bc0*/  FMUL R50, R50, R104 ;  /* 0x0000006832327220 */ /* 0x000fe20000400000 */
[----:B------:R-:W-:Y:S01]  /*7bd0*/  F2FP.BF16.F32.PACK_AB R63, RZ, R63 ;  /* 0x0000003fff3f723e */ /* 0x000fe200000010ff */
[----:B------:R1:W-:Y:S01]  /*7be0*/  @P5 STG.E.U16 desc[UR40][R10.64+0x32], R87 ;  /* 0x000032570a005986 */ /* 0x0003e2000c101528 */
[----:B0-----:R-:W-:Y:S01]  /*7bf0*/  IADD3 R12, P5, R23, R4, RZ ;  /* 0x00000004170c7210 */ /* 0x001fe20007fbe0ff */
[----:B------:R-:W-:Y:S01]  /*7c00*/  FMUL R52, R52, R104 ;  /* 0x0000006834347220 */ /* 0x000fe20000400000 */
[----:B------:R-:W-:Y:S01]  /*7c10*/  F2FP.BF16.F32.PACK_AB R48, RZ, R48 ;  /* 0x00000030ff30723e */ /* 0x000fe200000010ff */
[----:B------:R1:W-:Y:S01]  /*7c20*/  @P4 STG.E.U16 desc[UR40][R4.64+0x20], R72 ;  /* 0x0000204804004986 */ /* 0x0003e2000c101528 */
[----:B------:R-:W-:Y:S01]  /*7c30*/  ISETP.GT.AND P4, PT, R3, 0x80, P0 ;  /* 0x000000800300780c */ /* 0x000fe20000784270 */
[----:B------:R-:W-:Y:S01]  /*7c40*/  IMAD.X R13, R7, 0x1, R5, P5 ;  /* 0x00000001070d7824 */ /* 0x000fe200028e0605 */
[----:B------:R-:W-:Y:S01]  /*7c50*/  ISETP.GT.AND P0, PT, R3, 0x88, P0 ;  /* 0x000000880300780c */ /* 0x000fe20000704270 */
[-C--:B------:R-:W-:Y:S01]  /*7c60*/  FMUL R53, R53, R104.reuse ;  /* 0x0000006835357220 */ /* 0x080fe20000400000 */
[----:B------:R-:W-:Y:S01]  /*7c70*/  F2FP.BF16.F32.PACK_AB R49, RZ, R49 ;  /* 0x00000031ff31723e */ /* 0x000fe200000010ff */
[-C--:B------:R-:W-:Y:S01]  /*7c80*/  FMUL R54, R54, R104.reuse ;  /* 0x0000006836367220 */ /* 0x080fe20000400000 */
[----:B------:R-:W-:Y:S01]  /*7c90*/  F2FP.BF16.F32.PACK_AB R51, RZ, R51 ;  /* 0x00000033ff33723e */ /* 0x000fe200000010ff */
[----:B------:R-:W-:Y:S01]  /*7ca0*/  FMUL R55, R55, R104 ;  /* 0x0000006837377220 */ /* 0x000fe20000400000 */
[----:B------:R-:W-:Y:S01]  /*7cb0*/  F2FP.BF16.F32.PACK_AB R50, RZ, R50 ;  /* 0x00000032ff32723e */ /* 0x000fe200000010ff */
[----:B------:R-:W-:Y:S01]  /*7cc0*/  FMUL R40, R40, R104 ;  /* 0x0000006828287220 */ /* 0x000fe20000400000 */
[----:B------:R-:W-:Y:S01]  /*7cd0*/  F2FP.BF16.F32.PACK_AB R52, RZ, R52 ;  /* 0x00000034ff34723e */ /* 0x000fe200000010ff */
[-C--:B------:R-:W-:Y:S01]  /*7ce0*/  FMUL R41, R41, R104.reuse ;  /* 0x0000006829297220 */ /* 0x080fe20000400000 */
[----:B------:R-:W-:Y:S01]  /*7cf0*/  F2FP.BF16.F32.PACK_AB R53, RZ, R53 ;  /* 0x00000035ff35723e */ /* 0x000fe200000010ff */
[----:B------:R1:W-:Y:S01]  /*7d00*/  @P4 STG.E.U16 desc[UR40][R4.64+0x22], R73 ;  /* 0x0000224904004986 */ /* 0x0003e2000c101528 */
[C---:B------:R-:W-:Y:S01]  /*7d10*/  ISETP.GT.AND P4, PT, R3.reuse, 0x80, P1 ;  /* 0x000000800300780c */ /* 0x040fe20000f84270 */
[-C--:B------:R-:W-:Y:S01]  /*7d20*/  FMUL R42, R42, R104.reuse ;  /* 0x000000682a2a7220 */ /* 0x080fe20000400000 */
[C---:B------:R-:W-:Y:S01]  /*7d30*/  ISETP.GT.AND P1, PT, R3.reuse, 0x88, P1 ;  /* 0x000000880300780c */ /* 0x040fe20000f24270 */
[----:B------:R1:W-:Y:S01]  /*7d40*/  @P2 STG.E.U16 desc[UR40][R12.64+0x20], R74 ;  /* 0x0000204a0c002986 */ /* 0x0003e2000c101528 */
[----:B------:R-:W-:Y:S01]  /*7d50*/  ISETP.GT.AND P2, PT, R3, 0x80, P3 ;  /* 0x000000800300780c */ /* 0x000fe20001f44270 */
[----:B------:R-:W-:Y:S01]  /*7d60*/  FMUL R43, R43, R104 ;  /* 0x000000682b2b7220 */ /* 0x000fe20000400000 */
[----:B------:R-:W-:Y:S01]  /*7d70*/  ISETP.GT.AND P3, PT, R3, 0x88, P3 ;  /* 0x000000880300780c */ /* 0x000fe20001f64270 */
[----:B------:R1:W-:Y:S01]  /*7d80*/  @P0 STG.E.U16 desc[UR40][R12.64+0x22], R75 ;  /* 0x0000224b0c000986 */ /* 0x0003e2000c101528 */
[----:B------:R-:W-:Y:S01]  /*7d90*/  F2FP.BF16.F32.PACK_AB R54, RZ, R54 ;  /* 0x00000036ff36723e */ /* 0x000fe200000010ff */
[-C--:B------:R-:W-:Y:S01]  /*7da0*/  FMUL R44, R44, R104.reuse ;  /* 0x000000682c2c7220 */ /* 0x080fe20000400000 */
[----:B------:R-:W-:Y:S01]  /*7db0*/  F2FP.BF16.F32.PACK_AB R55, RZ, R55 ;  /* 0x00000037ff37723e */ /* 0x000fe200000010ff */
[----:B------:R-:W-:Y:S01]  /*7dc0*/  FMUL R45, R45, R104 ;  /* 0x000000682d2d7220 */ /* 0x000fe20000400000 */
[----:B------:R-:W-:Y:S01]  /*7dd0*/  F2FP.BF16.F32.PACK_AB R40, RZ, R40 ;  /* 0x00000028ff28723e */ /* 0x000fe200000010ff */
[----:B------:R1:W-:Y:S01]  /*7de0*/  @P4 STG.E.U16 desc[UR40][R4.64+0x30], R76 ;  /* 0x0000304c04004986 */ /* 0x0003e2000c101528 */
[----:B------:R-:W-:Y:S01]  /*7df0*/  F2FP.BF16.F32.PACK_AB R41, RZ, R41 ;  /* 0x00000029ff29723e */ /* 0x000fe200000010ff */
[----:B------:R-:W-:Y:S01]  /*7e00*/  FMUL R46, R46, R104 ;  /* 0x000000682e2e7220 */ /* 0x000fe20000400000 */
[----:B------:R-:W-:Y:S01]  /*7e10*/  F2FP.BF16.F32.PACK_AB R42, RZ, R42 ;  /* 0x0000002aff2a723e */ /* 0x000fe200000010ff */
[----:B------:R1:W-:Y:S01]  /*7e20*/  @P2 STG.E.U16 desc[UR40][R4.64+0x32], R77 ;  /* 0x0000324d04002986 */ /* 0x0003e2000c101528 */
[C---:B------:R-:W-:Y:S01]  /*7e30*/  ISETP.GT.AND P2, PT, R6.reuse, 0x21, PT ;  /* 0x000000210600780c */ /* 0x040fe20003f44270 */
[-C--:B------:R-:W-:Y:S01]  /*7e40*/  FMUL R47, R47, R104.reuse ;  /* 0x000000682f2f7220 */ /* 0x080fe20000400000 */
[----:B------:R-:W-:Y:S01]  /*7e50*/  F2FP.BF16.F32.PACK_AB R43, RZ, R43 ;  /* 0x0000002bff2b723e */ /* 0x000fe200000010ff */
[----:B------:R1:W-:Y:S01]  /*7e60*/  @P3 STG.E.U16 desc[UR40][R12.64+0x32], R79 ;  /* 0x0000324f0c003986 */ /* 0x0003e2000c101528 */
[----:B------:R-:W-:Y:S01]  /*7e70*/  ISETP.GT.AND P3, PT, R6, 0x20, PT ;  /* 0x000000200600780c */ /* 0x000fe20003f64270 */
[-C--:B------:R-:W-:Y:S01]  /*7e80*/  FMUL R32, R32, R104.reuse ;  /* 0x0000006820207220 */ /* 0x080fe20000400000 */
[C---:B------:R-:W-:Y:S01]  /*7e90*/  ISETP.GT.AND P4, PT, R3.reuse, RZ, P2 ;  /* 0x000000ff0300720c */ /* 0x040fe20001784270 */
[----:B------:R1:W-:Y:S01]  /*7ea0*/  @P1 STG.E.U16 desc[UR40][R12.64+0x30], R78 ;  /* 0x0000304e0c001986 */ /* 0x0003e2000c101528 */
[----:B------:R-:W-:Y:S01]  /*7eb0*/  ISETP.GT.AND P0, PT, R3, RZ, P3 ;  /* 0x000000ff0300720c */ /* 0x000fe20001f04270 */
[-C--:B------:R-:W-:Y:S01]  /*7ec0*/  FMUL R33, R33, R104.reuse ;  /* 0x0000006821217220 */ /* 0x080fe20000400000 */
[C---:B------:R-:W-:Y:S01]  /*7ed0*/  ISETP.GT.AND P1, PT, R3.reuse, 0x8, P2 ;  /* 0x000000080300780c */ /* 0x040fe20001724270 */
[-C--:B------:R-:W-:Y:S01]  /*7ee0*/  FMUL R34, R34, R104.reuse ;  /* 0x0000006822227220 */ /* 0x080fe20000400000 */
[----:B------:R-:W-:Y:S01]  /*7ef0*/  ISETP.GT.AND P5, PT, R3, 0x8, P3 ;  /* 0x000000080300780c */ /* 0x000fe20001fa4270 */
[----:B------:R-:W-:Y:S01]  /*7f00*/  FMUL R35, R35, R104 ;  /* 0x0000006823237220 */ /* 0x000fe20000400000 */
        /* <DEDUP_REMOVED lines=15> */
[----:B------:R-:W-:Y:S01]  /*8000*/  FMUL R24, R24, R104 ;  /* 0x0000006818187220 */ /* 0x000fe20000400000 */
[----:B------:R-:W-:Y:S01]  /*8010*/  F2FP.BF16.F32.PACK_AB R34, RZ, R34 ;  /* 0x00000022ff22723e */ /* 0x000fe200000010ff */
[----:B------:R1:W-:Y:S01]  /*8020*/  @P5 STG.E.U16 desc[UR40][R10.64+0x40], R66 ;  /* 0x000040420a005986 */ /* 0x0003e2000c101528 */
[----:B------:R-:W-:Y:S01]  /*8030*/  ISETP.GT.AND P5, PT, R3, RZ, P0 ;  /* 0x000000ff0300720c */ /* 0x000fe200007a4270 */
[-C--:B------:R-:W-:Y:S01]  /*8040*/  FMUL R25, R25, R104.reuse ;  /* 0x0000006819197220 */ /* 0x080fe20000400000 */
[----:B------:R-:W-:Y:S01]  /*8050*/  ISETP.GT.AND P4, PT, R3, RZ, P1 ;  /* 0x000000ff0300720c */ /* 0x000fe20000f84270 */
        /* <DEDUP_REMOVED lines=12> */
[----:B------:R-:W-:Y:S01]  /*8120*/  FMUL R31, R31, R104 ;  /* 0x000000681f1f7220 */ /* 0x000fe20000400000 */
[----:B------:R-:W-:Y:S01]  /*8130*/  F2FP.BF16.F32.PACK_AB R24, RZ, R24 ;  /* 0x00000018ff18723e */ /* 0x000fe200000010ff */
[----:B------:R1:W-:Y:S01]  /*8140*/  @P4 STG.E.U16 desc[UR40][R8.64+0x52], R69 ;  /* 0x0000524508004986 */ /* 0x0003e2000c101528 */
[----:B------:R-:W-:-:S02]  /*8150*/  ISETP.GT.AND P4, PT, R3, 0x8, P1 ;  /* 0x000000080300780c */ /* 0x000fc40000f84270 */
[----:B------:R-:W-:Y:S02]  /*8160*/  F2FP.BF16.F32.PACK_AB R25, RZ, R25 ;  /* 0x00000019ff19723e */ /* 0x000fe400000010ff */
[----:B------:R-:W-:Y:S02]  /*8170*/  F2FP.BF16.F32.PACK_AB R26, RZ, R26 ;  /* 0x0000001aff1a723e */ /* 0x000fe400000010ff */
[----:B------:R-:W-:Y:S02]  /*8180*/  F2FP.BF16.F32.PACK_AB R27, RZ, R27 ;  /* 0x0000001bff1b723e */ /* 0x000fe400000010ff */
[----:B------:R-:W-:Y:S01]  /*8190*/  F2FP.BF16.F32.PACK_AB R28, RZ, R28 ;  /* 0x0000001cff1c723e */ /* 0x000fe200000010ff */
[----:B------:R1:W-:Y:S01]  /*81a0*/  @P5 STG.E.U16 desc[UR40][R10.64+0x50], R70 ;  /* 0x000050460a005986 */ /* 0x0003e2000c101528 */
[C---:B------:R-:W-:Y:S02]  /*81b0*/  ISETP.GT.AND P5, PT, R3.reuse, 0x80, P3 ;  /* 0x000000800300780c */ /* 0x040fe40001fa4270 */
[C---:B------:R-:W-:Y:S01]  /*81c0*/  ISETP.GT.AND P3, PT, R3.reuse, 0x88, P3 ;  /* 0x000000880300780c */ /* 0x040fe20001f64270 */
[----:B------:R1:W-:Y:S01]  /*81d0*/  @P4 STG.E.U16 desc[UR40][R10.64+0x52], R71 ;  /* 0x000052470a004986 */ /* 0x0003e2000c101528 */
[----:B------:R-:W-:-:S02]  /*81e0*/  ISETP.GT.AND P4, PT, R3, 0x80, P2 ;  /* 0x000000800300780c */ /* 0x000fc40001784270 */
[C---:B------:R-:W-:Y:S02]  /*81f0*/  ISETP.GT.AND P2, PT, R3.reuse, 0x88, P2 ;  /* 0x000000880300780c */ /* 0x040fe40001744270 */
[----:B------:R-:W-:Y:S02]  /*8200*/  F2FP.BF16.F32.PACK_AB R29, RZ, R29 ;  /* 0x0000001dff1d723e */ /* 0x000fe400000010ff */
[----:B------:R-:W-:Y:S02]  /*8210*/  F2FP.BF16.F32.PACK_AB R30, RZ, R30 ;  /* 0x0000001eff1e723e */ /* 0x000fe400000010ff */
[----:B------:R-:W-:Y:S01]  /*8220*/  F2FP.BF16.F32.PACK_AB R31, RZ, R31 ;  /* 0x0000001fff1f723e */ /* 0x000fe200000010ff */
[----:B------:R1:W-:Y:S04]  /*8230*/  @P5 STG.E.U16 desc[UR40][R4.64+0x40], R56 ;  /* 0x0000403804005986 */ /* 0x0003e8000c101528 */
[----:B------:R1:W-:Y:S01]  /*8240*/  @P4 STG.E.U16 desc[UR40][R4.64+0x42], R57 ;  /* 0x0000423904004986 */ /* 0x0003e2000c101528 */
[----:B------:R-:W-:-:S02]  /*8250*/  ISETP.GT.AND P4, PT, R3, 0x80, P0 ;  /* 0x000000800300780c */ /* 0x000fc40000784270 */
[C---:B------:R-:W-:Y:S01]  /*8260*/  ISETP.GT.AND P0, PT, R3.reuse, 0x88, P0 ;  /* 0x000000880300780c */ /* 0x040fe20000704270 */
[----:B------:R1:W-:Y:S01]  /*8270*/  @P3 STG.E.U16 desc[UR40][R12.64+0x40], R58 ;  /* 0x0000403a0c003986 */ /* 0x0003e2000c101528 */
[C---:B------:R-:W-:Y:S02]  /*8280*/  ISETP.GT.AND P3, PT, R3.reuse, 0x80, P1 ;  /* 0x000000800300780c */ /* 0x040fe40000f64270 */
[----:B------:R-:W-:Y:S01]  /*8290*/  ISETP.GT.AND P1, PT, R3, 0x88, P1 ;  /* 0x000000880300780c */ /* 0x000fe20000f24270 */
[----:B------:R1:W-:Y:S01]  /*82a0*/  @P2 STG.E.U16 desc[UR40][R12.64+0x42], R59 ;  /* 0x0000423b0c002986 */ /* 0x0003e2000c101528 */
[----:B------:R-:W-:-:S05]  /*82b0*/  ISETP.GT.AND P2, PT, R6, 0x31, PT ;  /* 0x000000310600780c */ /* 0x000fca0003f44270 */
[----:B------:R1:W-:Y:S01]  /*82c0*/  @P4 STG.E.U16 desc[UR40][R4.64+0x50], R60 ;  /* 0x0000503c04004986 */ /* 0x0003e2000c101528 */
[----:B------:R-:W-:-:S03]  /*82d0*/  ISETP.GT.AND P4, PT, R3, RZ, P2 ;  /* 0x000000ff0300720c */ /* 0x000fc60001784270 */
[----:B------:R1:W-:Y:S01]  /*82e0*/  @P3 STG.E.U16 desc[UR40][R4.64+0x52], R61 ;  /* 0x0000523d04003986 */ /* 0x0003e2000c101528 */
[----:B------:R-:W-:-:S03]  /*82f0*/  ISETP.GT.AND P3, PT, R6, 0x30, PT ;  /* 0x000000300600780c */ /* 0x000fc60003f64270 */
[----:B------:R1:W-:Y:S01]  /*8300*/  @P0 STG.E.U16 desc[UR40][R12.64+0x50], R62 ;  /* 0x0000503e0c000986 */ /* 0x0003e2000c101528 */
[C---:B------:R-:W-:Y:S02]  /*8310*/  ISETP.GT.AND P0, PT, R3.reuse, RZ, P3 ;  /* 0x000000ff0300720c */ /* 0x040fe40001f04270 */
[C---:B------:R-:W-:Y:S01]  /*8320*/  ISETP.GT.AND P5, PT, R3.reuse, 0x8, P3 ;  /* 0x000000080300780c */ /* 0x040fe20001fa4270 */
[----:B------:R1:W-:Y:S01]  /*8330*/  @P1 STG.E.U16 desc[UR40][R12.64+0x52], R63 ;  /* 0x0000523f0c001986 */ /* 0x0003e2000c101528 */
[----:B------:R-:W-:-:S03]  /*8340*/  ISETP.GT.AND P1, PT, R3, 0x8, P2 ;  /* 0x000000080300780c */ /* 0x000fc60001724270 */
[----:B------:R1:W-:Y:S06]  /*8350*/  @P4 STG.E.U16 desc[UR40][R8.64+0x62], R49 ;  /* 0x0000623108004986 */ /* 0x0003ec000c101528 */
[----:B------:R1:W-:Y:S01]  /*8360*/  @P0 STG.E.U16 desc[UR40][R8.64+0x60], R48 ;  /* 0x0000603008000986 */ /* 0x0003e2000c101528 */
[----:B------:R-:W-:-:S03]  /*8370*/  ISETP.GT.AND P0, PT, R6, 0x38, PT ;  /* 0x000000380600780c */ /* 0x000fc60003f04270 */
[----:B------:R1:W-:Y:S01]  /*8380*/  @P1 STG.E.U16 desc[UR40][R10.64+0x62], R51 ;  /* 0x000062330a001986 */ /* 0x0003e2000c101528 */
[----:B------:R-:W-:-:S03]  /*8390*/  ISETP.GT.AND P1, PT, R6, 0x39, PT ;  /* 0x000000390600780c */ /* 0x000fc60003f24270 */
[----:B------:R1:W-:Y:S01]  /*83a0*/  @P5 STG.E.U16 desc[UR40][R10.64+0x60], R50 ;  /* 0x000060320a005986 */ /* 0x0003e2000c101528 */
[C---:B------:R-:W-:Y:S02]  /*83b0*/  ISETP.GT.AND P5, PT, R3.reuse, RZ, P0 ;  /* 0x000000ff0300720c */ /* 0x040fe400007a4270 */
[----:B------:R-:W-:-:S11]  /*83c0*/  ISETP.GT.AND P4, PT, R3, RZ, P1 ;  /* 0x000000ff0300720c */ /* 0x000fd60000f84270 */
[----:B------:R1:W-:Y:S01]  /*83d0*/  @P5 STG.E.U16 desc[UR40][R8.64+0x70], R52 ;  /* 0x0000703408005986 */ /* 0x0003e2000c101528 */
[----:B------:R-:W-:-:S03]  /*83e0*/  ISETP.GT.AND P5, PT, R3, 0x8, P0 ;  /* 0x000000080300780c */ /* 0x000fc600007a4270 */
[----:B------:R1:W-:Y:S01]  /*83f0*/  @P4 STG.E.U16 desc[UR40][R8.64+0x72], R53 ;  /* 0x0000723508004986 */ /* 0x0003e2000c101528 */
[----:B------:R-:W-:-:S09]  /*8400*/  ISETP.GT.AND P4, PT, R3, 0x8, P1 ;  /* 0x000000080300780c */ /* 0x000fd20000f84270 */
[----:B------:R1:W-:Y:S01]  /*8410*/  @P5 STG.E.U16 desc[UR40][R10.64+0x70], R54 ;  /* 0x000070360a005986 */ /* 0x0003e2000c101528 */
[C---:B------:R-:W-:Y:S02]  /*8420*/  ISETP.GT.AND P5, PT, R3.reuse, 0x80, P3 ;  /* 0x000000800300780c */ /* 0x040fe40001fa4270 */
[C---:B------:R-:W-:Y:S01]  /*8430*/  ISETP.GT.AND P3, PT, R3.reuse, 0x88, P3 ;  /* 0x000000880300780c */ /* 0x040fe20001f64270 */
[----:B------:R1:W-:Y:S01]  /*8440*/  @P4 STG.E.U16 desc[UR40][R10.64+0x72], R55 ;  /* 0x000072370a004986 */ /* 0x0003e2000c101528 */
[C---:B------:R-:W-:Y:S02]  /*8450*/  ISETP.GT.AND P4, PT, R3.reuse, 0x80, P2 ;  /* 0x000000800300780c */ /* 0x040fe40001784270 */
[----:B------:R-:W-:-:S07]  /*8460*/  ISETP.GT.AND P2, PT, R3, 0x88, P2 ;  /* 0x000000880300780c */ /* 0x000fce0001744270 */
[----:B------:R1:W-:Y:S04]  /*8470*/  @P5 STG.E.U16 desc[UR40][R4.64+0x60], R40 ;  /* 0x0000602804005986 */ /* 0x0003e8000c101528 */
[----:B------:R1:W-:Y:S01]  /*8480*/  @P4 STG.E.U16 desc[UR40][R4.64+0x62], R41 ;  /* 0x0000622904004986 */ /* 0x0003e2000c101528 */
[C---:B------:R-:W-:Y:S02]  /*8490*/  ISETP.GT.AND P4, PT, R3.reuse, 0x80, P0 ;  /* 0x000000800300780c */ /* 0x040fe40000784270 */
[C---:B------:R-:W-:Y:S01]  /*84a0*/  ISETP.GT.AND P0, PT, R3.reuse, 0x88, P0 ;  /* 0x000000880300780c */ /* 0x040fe20000704270 */
[----:B------:R1:W-:Y:S01]  /*84b0*/  @P3 STG.E.U16 desc[UR40][R12.64+0x60], R42 ;  /* 0x0000602a0c003986 */ /* 0x0003e2000c101528 */
[C---:B------:R-:W-:Y:S02]  /*84c0*/  ISETP.GT.AND P3, PT, R3.reuse, 0x80, P1 ;  /* 0x000000800300780c */ /* 0x040fe40000f64270 */
[----:B------:R-:W-:Y:S01]  /*84d0*/  ISETP.GT.AND P1, PT, R3, 0x88, P1 ;  /* 0x000000880300780c */ /* 0x000fe20000f24270 */
[----:B------:R1:W-:Y:S06]  /*84e0*/  @P2 STG.E.U16 desc[UR40][R12.64+0x62], R43 ;  /* 0x0000622b0c002986 */ /* 0x0003ec000c101528 */
[----:B------:R1:W-:Y:S04]  /*84f0*/  @P4 STG.E.U16 desc[UR40][R4.64+0x70], R44 ;  /* 0x0000702c04004986 */ /* 0x0003e8000c101528 */
[----:B------:R1:W-:Y:S01]  /*8500*/  @P3 STG.E.U16 desc[UR40][R4.64+0x72], R45 ;  /* 0x0000722d04003986 */ /* 0x0003e2000c101528 */
[----:B------:R-:W-:-:S03]  /*8510*/  ISETP.GT.AND P3, PT, R6, 0x40, PT ;  /* 0x000000400600780c */ /* 0x000fc60003f64270 */
[----:B------:R1:W-:Y:S01]  /*8520*/  @P0 STG.E.U16 desc[UR40][R12.64+0x70], R46 ;  /* 0x0000702e0c000986 */ /* 0x0003e2000c101528 */
[----:B------:R-:W-:Y:S02]  /*8530*/  ISETP.GT.AND P0, PT, R6, 0x41, PT ;  /* 0x000000410600780c */ /* 0x000fe40003f04270 */
[C---:B------:R-:W-:Y:S01]  /*8540*/  ISETP.GT.AND P4, PT, R3.reuse, 0x8, P3 ;  /* 0x000000080300780c */ /* 0x040fe20001f84270 */
[----:B------:R1:W-:Y:S01]  /*8550*/  @P1 STG.E.U16 desc[UR40][R12.64+0x72], R47 ;  /* 0x0000722f0c001986 */ /* 0x0003e2000c101528 */
[C---:B------:R-:W-:Y:S02]  /*8560*/  ISETP.GT.AND P1, PT, R3.reuse, RZ, P3 ;  /* 0x000000ff0300720c */ /* 0x040fe40001f24270 */
[C---:B------:R-:W-:Y:S02]  /*8570*/  ISETP.GT.AND P2, PT, R3.reuse, RZ, P0 ;  /* 0x000000ff0300720c */ /* 0x040fe40000744270 */
[----:B------:R-:W-:-:S09]  /*8580*/  ISETP.GT.AND P5, PT, R3, 0x8, P0 ;  /* 0x000000080300780c */ /* 0x000fd200007a4270 */
[----:B------:R1:W-:Y:S01]  /*8590*/  @P1 STG.E.U16 desc[UR40][R8.64+0x80], R32 ;  /* 0x0000802008001986 */ /* 0x0003e2000c101528 */
[----:B------:R-:W-:-:S03]  /*85a0*/  ISETP.GT.AND P1, PT, R6, 0x48, PT ;  /* 0x000000480600780c */ /* 0x000fc60003f24270 */
[----:B------:R1:W-:Y:S01]  /*85b0*/  @P2 STG.E.U16 desc[UR40][R8.64+0x82], R33 ;  /* 0x0000822108002986 */ /* 0x0003e2000c101528 */
[----:B------:R-:W-:-:S03]  /*85c0*/  ISETP.GT.AND P2, PT, R6, 0x49, PT ;  /* 0x000000490600780c */ /* 0x000fc60003f44270 */
[----:B------:R1:W-:Y:S01]  /*85d0*/  @P4 STG.E.U16 desc[UR40][R10.64+0x80], R34 ;  /* 0x000080220a004986 */ /* 0x0003e2000c101528 */
[----:B------:R-:W-:-:S03]  /*85e0*/  ISETP.GT.AND P4, PT, R3, RZ, P2 ;  /* 0x000000ff0300720c */ /* 0x000fc60001784270 */
[----:B------:R1:W-:Y:S01]  /*85f0*/  @P5 STG.E.U16 desc[UR40][R10.64+0x82], R35 ;  /* 0x000082230a005986 */ /* 0x0003e2000c101528 */
[----:B------:R-:W-:-:S09]  /*8600*/  ISETP.GT.AND P5, PT, R3, RZ, P1 ;  /* 0x000000ff0300720c */ /* 0x000fd20000fa4270 */
        /* <DEDUP_REMOVED lines=10> */
[----:B------:R1:W-:Y:S01]  /*86b0*/  @P4 STG.E.U16 desc[UR40][R4.64+0x80], R24 ;  /* 0x0000801804004986 */ /* 0x0003e2000c101528 */
[C---:B------:R-:W-:Y:S02]  /*86c0*/  ISETP.GT.AND P4, PT, R3.reuse, 0x80, P1 ;  /* 0x000000800300780c */ /* 0x040fe40000f84270 */
[C---:B------:R-:W-:Y:S01]  /*86d0*/  ISETP.GT.AND P1, PT, R3.reuse, 0x88, P1 ;  /* 0x000000880300780c */ /* 0x040fe20000f24270 */
[----:B------:R1:W-:Y:S01]  /*86e0*/  @P5 STG.E.U16 desc[UR40][R4.64+0x82], R25 ;  /* 0x0000821904005986 */ /* 0x0003e2000c101528 */
[C---:B------:R-:W-:Y:S02]  /*86f0*/  ISETP.GT.AND P5, PT, R3.reuse, 0x80, P2 ;  /* 0x000000800300780c */ /* 0x040fe400017a4270 */
[----:B------:R-:W-:Y:S01]  /*8700*/  ISETP.GT.AND P2, PT, R3, 0x88, P2 ;  /* 0x000000880300780c */ /* 0x000fe20001744270 */
[----:B------:R1:W-:Y:S04]  /*8710*/  @P3 STG.E.U16 desc[UR40][R12.64+0x80], R26 ;  /* 0x0000801a0c003986 */ /* 0x0003e8000c101528 */
[----:B------:R1:W-:Y:S04]  /*8720*/  @P0 STG.E.U16 desc[UR40][R12.64+0x82], R27 ;  /* 0x0000821b0c000986 */ /* 0x0003e8000c101528 */
[----:B------:R1:W-:Y:S04]  /*8730*/  @P4 STG.E.U16 desc[UR40][R4.64+0x90], R28 ;  /* 0x0000901c04004986 */ /* 0x0003e8000c101528 */
[----:B------:R1:W-:Y:S04]  /*8740*/  @P5 STG.E.U16 desc[UR40][R4.64+0x92], R29 ;  /* 0x0000921d04005986 */ /* 0x0003e8000c101528 */
[----:B------:R1:W-:Y:S04]  /*8750*/  @P1 STG.E.U16 desc[UR40][R12.64+0x90], R30 ;  /* 0x0000901e0c001986 */ /* 0x0003e8000c101528 */
[----:B------:R1:W-:Y:S02]  /*8760*/  @P2 STG.E.U16 desc[UR40][R12.64+0x92], R31 ;  /* 0x0000921f0c002986 */ /* 0x0003e4000c101528 */
.L_x_184:
[----:B------:R-:W-:Y:S05]  /*8770*/  BSYNC B0 ;  /* 0x0000000000007941 */ /* 0x000fea0003800000 */
.L_x_28:
[----:B------:R-:W-:Y:S01]  /*8780*/  ULDC UR4, c[0x0][0xc] ;  /* 0x0000030000047ab9 */ /* 0x000fe20000000800 */
[----:B------:R-:W-:Y:S01]  /*8790*/  ULDC UR5, c[0x0][0x10] ;  /* 0x0000040000057ab9 */ /* 0x000fe20000000800 */
[----:B------:R-:W2:Y:S01]  /*87a0*/  LDC R3, c[0x0][0x14] ;  /* 0x00000500ff037b82 */ /* 0x000ea20000000800 */
[----:B------:R-:W-:Y:S01]  /*87b0*/  UIMAD.WIDE.U32 UR4, UR4, UR5, URZ ;  /* 0x00000005040472a5 */ /* 0x000fe2000f8e003f */
[----:B------:R-:W-:Y:S02]  /*87c0*/  IMAD.MOV.U32 R107, RZ, RZ, -0x1 ;  /* 0xffffffffff6b7424 */ /* 0x000fe400078e00ff */
[----:B------:R-:W-:-:S03]  /*87d0*/  IMAD.MOV.U32 R23, RZ, RZ, -0x1 ;  /* 0xffffffffff177424 */ /* 0x000fc600078e00ff */
[----:B--2---:R-:W-:-:S04]  /*87e0*/  IMAD.WIDE.U32 R16, R3, UR4, R16 ;  /* 0x0000000403107c25 */ /* 0x004fc8000f8e0010 */
[----:B------:R-:W-:Y:S01]  /*87f0*/  IMAD R3, R3, UR5, RZ ;  /* 0x0000000503037c24 */ /* 0x000fe2000f8e02ff */
[----:B------:R-:W-:Y:S02]  /*8800*/  ULDC.64 UR4, c[0x0][0x650] ;  /* 0x0001940000047ab9 */ /* 0x000fe40000000a00 */
[----:B------:R-:W-:Y:S01]  /*8810*/  ISETP.GE.U32.AND P0, PT, R16, UR4, PT ;  /* 0x0000000410007c0c */ /* 0x000fe2000bf06070 */
[--C-:B------:R-:W-:Y:S01]  /*8820*/  IMAD.IADD R17, R17, 0x1, R3.reuse ;  /* 0x0000000111117824 */ /* 0x100fe200078e0203 */
[----:B------:R-:W-:-:S04]  /*8830*/  PRMT R3, RZ, 0x7610, R3 ;  /* 0x00007610ff037816 */ /* 0x000fc80000000003 */
[----:B------:R-:W-:-:S13]  /*8840*/  ISETP.GE.U32.AND.EX P0, PT, R17, UR5, PT, P0 ;  /* 0x0000000511007c0c */ /* 0x000fda000bf06100 */
[----:B------:R-:W-:Y:S05]  /*8850*/  @P0 BRA `(.L_x_185) ;  /* 0x0000000400640947 */ /* 0x000fea0003800000 */
[----:B-1-3--:R-:W1:Y:S01]  /*8860*/  S2R R12, SR_CTAID.X ;  /* 0x00000000000c7919 */ /* 0x00ae620000002500 */
[----:B0-----:R-:W0:Y:S01]  /*8870*/  LDC.64 R10, c[0x0][0x628] ;  /* 0x00018a00ff0a7b82 */ /* 0x001e220000000a00 */
[----:B------:R-:W-:Y:S01]  /*8880*/  ULDC UR4, c[0x0][0x150] ;  /* 0x0000540000047ab9 */ /* 0x000fe20000000800 */
[----:B------:R-:W-:Y:S01]  /*8890*/  IMAD.MOV.U32 R8, RZ, RZ, R16 ;  /* 0x000000ffff087224 */ /* 0x000fe200078e0010 */
[----:B------:R-:W2:Y:S01]  /*88a0*/  S2R R24, SR_CTAID.Y ;  /* 0x0000000000187919 */ /* 0x000ea20000002600 */
[----:B------:R-:W-:-:S04]  /*88b0*/  IMAD.MOV.U32 R9, RZ, RZ, R17 ;  /* 0x000000ffff097224 */ /* 0x000fc800078e0011 */
[----:B------:R-:W3:Y:S08]  /*88c0*/  LDC R21, c[0x0][0x144] ;  /* 0x00005100ff157b82 */ /* 0x000ef00000000800 */
[----:B------:R-:W2:Y:S08]  /*88d0*/  LDC R0, c[0x0][0x630] ;  /* 0x00018c00ff007b82 */ /* 0x000eb00000000800 */
[----:B----4-:R-:W4:Y:S01]  /*88e0*/  LDC.64 R14, c[0x0][0x620] ;  /* 0x00018800ff0e7b82 */ /* 0x010f220000000a00 */
[----:B0-----:R-:W-:-:S04]  /*88f0*/  ISETP.NE.U32.AND P0, PT, R10, RZ, PT ;  /* 0x000000ff0a00720c */ /* 0x001fc80003f05070 */
[----:B------:R-:W-:Y:S02]  /*8900*/  ISETP.NE.AND.EX P0, PT, R11, RZ, PT, P0 ;  /* 0x000000ff0b00720c */ /* 0x000fe40003f05300 */
[----:B-1----:R-:W-:-:S05]  /*8910*/  I2FP.F32.U32 R3, R12 ;  /* 0x0000000c00037245 */ /* 0x002fca0000201000 */
[----:B------:R-:W-:-:S04]  /*8920*/  FMUL R3, R3, UR4 ;  /* 0x0000000403037c20 */ /* 0x000fc80008400000 */
[----:B------:R0:W1:Y:S02]  /*8930*/  F2I.U32.TRUNC.NTZ R20, R3 ;  /* 0x0000000300147305 */ /* 0x000064000020f000 */
[----:B--23--:R-:W-:Y:S05]  /*8940*/  @!P0 BRA `(.L_x_186) ;  /* 0x0000000000288947 */ /* 0x00cfea0003800000 */
[----:B0-----:R-:W0:Y:S02]  /*8950*/  LDC R3, c[0x0][0x634] ;  /* 0x00018d00ff037b82 */ /* 0x001e240000000800 */
        /* <DEDUP_REMOVED lines=9> */
.L_x_186:
[----:B------:R-:W2:Y:S01]  /*89f0*/  LDC.64 R28, c[0x0][0x640] ;  /* 0x00019000ff1c7b82 */ /* 0x000ea20000000a00 */
[-CC-:B------:R-:W-:Y:S01]  /*8a00*/  SHF.R.U64 R23, R8, R0.reuse, R9.reuse ;  /* 0x0000000008177219 */ /* 0x180fe20000001209 */
[----:B-1----:R-:W-:Y:S01]  /*8a10*/  IMAD.MOV R20, RZ, RZ, -R20 ;  /* 0x000000ffff147224 */ /* 0x002fe200078e0a14 */
[----:B------:R-:W-:Y:S01]  /*8a20*/  SHF.R.U32.HI R0, RZ, R0, R9 ;  /* 0x00000000ff007219 */ /* 0x000fe20000011609 */
[----:B------:R-:W-:Y:S01]  /*8a30*/  ULDC UR4, c[0x0][0x154] ;  /* 0x0000550000047ab9 */ /* 0x000fe20000000800 */
[----:B0-----:R-:W-:Y:S01]  /*8a40*/  IADD3 R3, P0, RZ, -R23, RZ ;  /* 0x80000017ff037210 */ /* 0x001fe20007f1e0ff */
[----:B------:R-:W-:Y:S02]  /*8a50*/  IMAD R21, R21, R20, R12 ;  /* 0x0000001415157224 */ /* 0x000fe400078e020c */
[----:B------:R-:W0:Y:S01]  /*8a60*/  LDC R6, c[0x0][0x618] ;  /* 0x00018600ff067b82 */ /* 0x000e220000000800 */
[----:B------:R-:W-:Y:S02]  /*8a70*/  IMAD.MOV.U32 R7, RZ, RZ, 0x1 ;  /* 0x00000001ff077424 */ /* 0x000fe400078e00ff */
[----:B------:R-:W-:-:S04]  /*8a80*/  IMAD.X R5, RZ, RZ, ~R0, P0 ;  /* 0x000000ffff057224 */ /* 0x000fc800000e0e00 */
[-C--:B----4-:R-:W-:Y:S01]  /*8a90*/  IMAD R0, R5, R14.reuse, RZ ;  /* 0x0000000e05007224 */ /* 0x090fe200078e02ff */
[----:B------:R-:W1:Y:S01]  /*8aa0*/  LDC R8, c[0x0][0x608] ;  /* 0x00018200ff087b82 */ /* 0x000e620000000800 */
[----:B------:R-:W-:-:S04]  /*8ab0*/  IMAD.WIDE.U32 R4, R3, R14, R16 ;  /* 0x0000000e03047225 */ /* 0x000fc800078e0010 */
[----:B------:R-:W-:Y:S01]  /*8ac0*/  IMAD R3, R3, R15, R0 ;  /* 0x0000000f03037224 */ /* 0x000fe200078e0200 */
[----:B------:R-:W-:Y:S02]  /*8ad0*/  I2FP.F32.U32 R0, R24 ;  /* 0x0000001800007245 */ /* 0x000fe40000201000 */
[----:B------:R-:W3:Y:S01]  /*8ae0*/  LDC R26, c[0x0][0x658] ;  /* 0x00019600ff1a7b82 */ /* 0x000ee20000000800 */
[----:B------:R-:W-:Y:S01]  /*8af0*/  IMAD.IADD R3, R5, 0x1, R3 ;  /* 0x0000000105037824 */ /* 0x000fe200078e0203 */
[----:B--2---:R-:W-:Y:S01]  /*8b00*/  ISETP.NE.U32.AND P0, PT, R28, RZ, PT ;  /* 0x000000ff1c00720c */ /* 0x004fe20003f05070 */
[----:B------:R-:W-:Y:S01]  /*8b10*/  FMUL R0, R0, UR4 ;  /* 0x0000000400007c20 */ /* 0x000fe20008400000 */
[----:B------:R-:W-:Y:S02]  /*8b20*/  IMAD.MOV.U32 R5, RZ, RZ, -0x1 ;  /* 0xffffffffff057424 */ /* 0x000fe400078e00ff */
[----:B------:R-:W-:Y:S01]  /*8b30*/  ISETP.NE.AND.EX P0, PT, R29, RZ, PT, P0 ;  /* 0x000000ff1d00720c */ /* 0x000fe20003f05300 */
[----:B------:R2:W4:Y:S01]  /*8b40*/  F2I.U32.TRUNC.NTZ R13, R0 ;  /* 0x00000000000d7305 */ /* 0x000522000020f000 */
[----:B------:R-:W2:Y:S01]  /*8b50*/  LDC R15, c[0x0][0x148] ;  /* 0x00005200ff0f7b82 */ /* 0x000ea20000000800 */
[----:B0-----:R-:W-:-:S02]  /*8b60*/  SHF.R.U64 R12, R4, R6, R3 ;  /* 0x00000006040c7219 */ /* 0x001fc40000001203 */
[----:B------:R-:W-:-:S05]  /*8b70*/  SHF.R.U32.HI R3, RZ, R6, R3 ;  /* 0x00000006ff037219 */ /* 0x000fca0000011603 */
[----:B------:R-:W0:Y:S01]  /*8b80*/  LDC R20, c[0x0][0x600] ;  /* 0x00018000ff147b82 */ /* 0x000e220000000800 */
[-CC-:B-1----:R-:W-:Y:S02]  /*8b90*/  SHF.R.U64 R10, R12, R8.reuse, R3.reuse ;  /* 0x000000080c0a7219 */ /* 0x182fe40000001203 */
[----:B------:R-:W-:-:S05]  /*8ba0*/  SHF.R.U32.HI R3, RZ, R8, R3 ;  /* 0x00000008ff037219 */ /* 0x000fca0000011603 */
[----:B------:R-:W1:Y:S01]  /*8bb0*/  LDC R27, c[0x0][0x648] ;  /* 0x00019200ff1b7b82 */ /* 0x000e620000000800 */
[-C--:B---3--:R-:W-:Y:S02]  /*8bc0*/  SHF.L.U32 R4, R5, R26.reuse, RZ ;  /* 0x0000001a05047219 */ /* 0x088fe400000006ff */
[-CC-:B------:R-:W-:Y:S02]  /*8bd0*/  SHF.R.U64 R14, R10, R26.reuse, R3.reuse ;  /* 0x0000001a0a0e7219 */ /* 0x180fe40000001203 */
[----:B------:R-:W-:Y:S02]  /*8be0*/  SHF.R.U32.HI R5, RZ, R26, R3 ;  /* 0x0000001aff057219 */ /* 0x000fe40000011603 */
[----:B------:R-:W-:Y:S01]  /*8bf0*/  LOP3.LUT R25, RZ, R4, RZ, 0x33, !PT ;  /* 0x00000004ff197212 */ /* 0x000fe200078e33ff */
[----:B------:R-:W3:Y:S01]  /*8c00*/  LDC R30, c[0x0][0x638] ;  /* 0x00018e00ff1e7b82 */ /* 0x000ee20000000800 */
[----:B------:R-:W-:Y:S01]  /*8c10*/  SHF.L.U32 R26, R7, R26, RZ ;  /* 0x0000001a071a7219 */ /* 0x000fe200000006ff */
[----:B------:R-:W-:-:S06]  /*8c20*/  IMAD.MOV.U32 R4, RZ, RZ, R14 ;  /* 0x000000ffff047224 */ /* 0x000fcc00078e000e */
[----:B------:R-:W0:Y:S01]  /*8c30*/  LDC R31, c[0x0][0x610] ;  /* 0x00018400ff1f7b82 */ /* 0x000e220000000800 */
[----:B----4-:R-:W-:Y:S05]  /*8c40*/  @!P0 BRA `(.L_x_187) ;  /* 0x0000000000288947 */ /* 0x010fea0003800000 */
[----:B------:R-:W4:Y:S02]  /*8c50*/  LDC R3, c[0x0][0x64c] ;  /* 0x00019300ff037b82 */ /* 0x000f240000000800 */
[----:B----4-:R-:W-:-:S05]  /*8c60*/  IADD3 R3, P0, R14, R3, RZ ;  /* 0x000000030e037210 */ /* 0x010fca0007f1e0ff */
        /* <DEDUP_REMOVED lines=8> */
.L_x_187:
[----:B------:R-:W-:Y:S01]  /*8cf0*/  ISETP.NE.AND P0, PT, R2, 0x1, PT ;  /* 0x000000010200780c */ /* 0x000fe20003f05270 */
[----:B0-----:R-:W-:Y:S01]  /*8d00*/  VIADD R7, R20, 0xffffffff ;  /* 0xffffffff14077836 */ /* 0x001fe20000000000 */
[----:B-12---:R-:W-:Y:S01]  /*8d10*/  SHF.R.U64 R0, R4, R27, R5 ;  /* 0x0000001b04007219 */ /* 0x006fe20000001205 */
[----:B------:R-:W-:Y:S01]  /*8d20*/  IMAD.MOV R13, RZ, RZ, -R13 ;  /* 0x000000ffff0d7224 */ /* 0x000fe200078e0a0d */
[----:B------:R-:W-:Y:S01]  /*8d30*/  LOP3.LUT R5, R10, R25, RZ, 0xc0, !PT ;  /* 0x000000190a057212 */ /* 0x000fe200078ec0ff */
[----:B------:R-:W-:Y:S01]  /*8d40*/  IMAD.MOV.U32 R4, RZ, RZ, 0x1 ;  /* 0x00000001ff047424 */ /* 0x000fe200078e00ff */
[----:B------:R-:W-:Y:S01]  /*8d50*/  LOP3.LUT R12, R12, R7, RZ, 0xc0, !PT ;  /* 0x000000070c0c7212 */ /* 0x000fe200078ec0ff */
[----:B------:R-:W-:Y:S02]  /*8d60*/  IMAD.MOV R3, RZ, RZ, -R0 ;  /* 0x000000ffff037224 */ /* 0x000fe400078e0a00 */
[----:B------:R-:W-:Y:S02]  /*8d70*/  IMAD R0, R26, R0, R5 ;  /* 0x000000001a007224 */ /* 0x000fe400078e0205 */
[----:B---3--:R-:W-:-:S02]  /*8d80*/  IMAD R3, R3, R30, R14 ;  /* 0x0000001e03037224 */ /* 0x008fc400078e020e */
[----:B------:R-:W-:Y:S02]  /*8d90*/  @P0 IMAD R21, R15, R13, R24 ;  /* 0x0000000d0f150224 */ /* 0x000fe400078e0218 */
[----:B------:R-:W-:Y:S01]  /*8da0*/  IMAD R5, R3, R20, R12 ;  /* 0x0000001403057224 */ /* 0x000fe200078e020c */
[----:B------:R-:W-:Y:S01]  /*8db0*/  PRMT R3, R4, 0x7610, R3 ;  /* 0x0000761004037816 */ /* 0x000fe20000000003 */
[----:B------:R-:W-:-:S05]  /*8dc0*/  IMAD R0, R0, R31, R21 ;  /* 0x0000001f00007224 */ /* 0x000fca00078e0215 */
[----:B------:R-:W-:Y:S02]  /*8dd0*/  SEL R107, R5, R0, !P0 ;  /* 0x00000000056b7207 */ /* 0x000fe40004000000 */
[----:B------:R-:W-:-:S07]  /*8de0*/  SEL R0, R0, R5, !P0 ;  /* 0x0000000500007207 */ /* 0x000fce0004000000 */
.L_x_185:
[----:B------:R-:W-:Y:S01]  /*8df0*/  LOP3.LUT P0, RZ, R3, 0xff, RZ, 0xc0, !PT ;  /* 0x000000ff03ff7812 */ /* 0x000fe2000780c0ff */
[----:B------:R-:W-:-:S12]  /*8e00*/  IMAD.MOV.U32 R106, RZ, RZ, R0 ;  /* 0x000000ffff6a7224 */ /* 0x000fd800078e0000 */
[----:B------:R-:W-:Y:S05]  /*8e10*/  @P0 BRA `(.L_x_188) ;  /* 0xffffff80004c0947 */ /* 0x000fea000383ffff */
[----:B------:R-:W-:Y:S05]  /*8e20*/  EXIT ;  /* 0x000000000000794d */ /* 0x000fea0003800000 */
.L_x_3:
[----:B0-----:R-:W-:Y:S01]  /*8e30*/  ULDC.64 UR4, c[0x0][0x650] ;  /* 0x0001940000047ab9 */ /* 0x001fe20000000a00 */
        /* <DEDUP_REMOVED lines=25> */
.L_x_190:
[--C-:B------:R-:W-:Y:S01]  /*8fd0*/  SHF.R.U64 R12, R10, R14, R11.reuse ;  /* 0x0000000e0a0c7219 */ /* 0x100fe2000000120b */
[----:B------:R-:W0:Y:S01]  /*8fe0*/  LDC R22, c[0x0][0x618] ;  /* 0x00018600ff167b82 */ /* 0x000e220000000800 */
[----:B------:R-:W-:Y:S01]  /*8ff0*/  I2FP.F32.U32 R6, R4 ;  /* 0x0000000400067245 */ /* 0x000fe20000201000 */
[----:B------:R-:W-:Y:S01]  /*9000*/  ULDC UR4, c[0x0][0x150] ;  /* 0x0000540000047ab9 */ /* 0x000fe20000000800 */
[----:B------:R-:W-:Y:S02]  /*9010*/  SHF.R.U32.HI R5, RZ, R14, R11 ;  /* 0x0000000eff057219 */ /* 0x000fe4000001160b */
[----:B------:R-:W-:Y:S01]  /*9020*/  IADD3 R9, P0, RZ, -R12, RZ ;  /* 0x8000000cff097210 */ /* 0x000fe20007f1e0ff */
[----:B------:R-:W-:Y:S01]  /*9030*/  FMUL R11, R6, UR4 ;  /* 0x00000004060b7c20 */ /* 0x000fe20008400000 */
[----:B------:R-:W-:Y:S01]  /*9040*/  ULDC UR4, c[0x0][0x154] ;  /* 0x0000550000047ab9 */ /* 0x000fe20000000800 */
[----:B------:R-:W1:Y:S02]  /*9050*/  LDC.64 R24, c[0x0][0x640] ;  /* 0x00019000ff187b82 */ /* 0x000e640000000a00 */
[----:B------:R-:W-:-:S02]  /*9060*/  IMAD.X R5, RZ, RZ, ~R5, P0 ;  /* 0x000000ffff057224 */ /* 0x000fc400000e0e05 */
[----:B------:R-:W2:Y:S01]  /*9070*/  F2I.U32.TRUNC.NTZ R11, R11 ;  /* 0x0000000b000b7305 */ /* 0x000ea2000020f000 */
[----:B------:R-:W-:-:S03]  /*9080*/  IMAD.WIDE.U32 R6, R9, R20, R16 ;  /* 0x0000001409067225 */ /* 0x000fc600078e0010 */
[----:B------:R-:W3:Y:S01]  /*9090*/  LDC R13, c[0x0][0x144] ;  /* 0x00005100ff0d7b82 */ /* 0x000ee20000000800 */
[----:B------:R-:W-:-:S04]  /*90a0*/  IMAD R8, R5, R20, RZ ;  /* 0x0000001405087224 */ /* 0x000fc800078e02ff */
[----:B------:R-:W-:Y:S02]  /*90b0*/  IMAD R5, R9, R21, R8 ;  /* 0x0000001509057224 */ /* 0x000fe400078e0208 */
[----:B------:R-:W-:Y:S01]  /*90c0*/  IMAD.MOV.U32 R8, RZ, RZ, -0x1 ;  /* 0xffffffffff087424 */ /* 0x000fe200078e00ff */
[----:B------:R-:W4:Y:S01]  /*90d0*/  LDC R14, c[0x0][0x608] ;  /* 0x00018200ff0e7b82 */ /* 0x000f220000000800 */
[----:B------:R-:W-:Y:S01]  /*90e0*/  IMAD.IADD R5, R7, 0x1, R5 ;  /* 0x0000000107057824 */ /* 0x000fe200078e0205 */
[----:B------:R-:W-:-:S04]  /*90f0*/  I2FP.F32.U32 R7, R3 ;  /* 0x0000000300077245 */ /* 0x000fc80000201000 */
[-C--:B0-----:R-:W-:Y:S01]  /*9100*/  SHF.R.U64 R10, R6, R22.reuse, R5 ;  /* 0x00000016060a7219 */ /* 0x081fe20000001205 */
[----:B--2---:R-:W-:Y:S01]  /*9110*/  IMAD.MOV R6, RZ, RZ, -R11 ;  /* 0x000000ffff067224 */ /* 0x004fe200078e0a0b */
[----:B------:R-:W0:Y:S01]  /*9120*/  LDC R9, c[0x0][0x658] ;  /* 0x00019600ff097b82 */ /* 0x000e220000000800 */
[----:B-1----:R-:W-:Y:S01]  /*9130*/  ISETP.NE.U32.AND P0, PT, R24, RZ, PT ;  /* 0x000000ff1800720c */ /* 0x002fe20003f05070 */
[----:B------:R-:W-:Y:S01]  /*9140*/  FMUL R7, R7, UR4 ;  /* 0x0000000407077c20 */ /* 0x000fe20008400000 */
[----:B------:R-:W-:Y:S02]  /*9150*/  SHF.R.U32.HI R5, RZ, R22, R5 ;  /* 0x00000016ff057219 */ /* 0x000fe40000011605 */
[----:B------:R-:W-:-:S03]  /*9160*/  ISETP.NE.AND.EX P0, PT, R25, RZ, PT, P0 ;  /* 0x000000ff1900720c */ /* 0x000fc60003f05300 */
[----:B------:R-:W1:Y:S01]  /*9170*/  LDC R20, c[0x0][0x148] ;  /* 0x00005200ff147b82 */ /* 0x000e620000000800 */
[----:B---3--:R-:W-:Y:S02]  /*9180*/  IMAD R23, R13, R6, R4 ;  /* 0x000000060d177224 */ /* 0x008fe400078e0204 */
[----:B------:R-:W-:-:S05]  /*9190*/  IMAD.MOV.U32 R6, RZ, RZ, 0x1 ;  /* 0x00000001ff067424 */ /* 0x000fca00078e00ff */
[----:B------:R-:W2:Y:S01]  /*91a0*/  LDC R21, c[0x0][0x600] ;  /* 0x00018000ff157b82 */ /* 0x000ea20000000800 */
[-CC-:B----4-:R-:W-:Y:S02]  /*91b0*/  SHF.R.U64 R13, R10, R14.reuse, R5.reuse ;  /* 0x0000000e0a0d7219 */ /* 0x190fe40000001205 */
[----:B------:R-:W-:Y:S02]  /*91c0*/  SHF.R.U32.HI R4, RZ, R14, R5 ;  /* 0x0000000eff047219 */ /* 0x000fe40000011605 */
[----:B------:R3:W4:Y:S03]  /*91d0*/  F2I.U32.TRUNC.NTZ R14, R7 ;  /* 0x00000007000e7305 */ /* 0x000726000020f000 */
[----:B------:R-:W1:Y:S01]  /*91e0*/  LDC R26, c[0x0][0x648] ;  /* 0x00019200ff1a7b82 */ /* 0x000e620000000800 */
[-C--:B0-----:R-:W-:Y:S02]  /*91f0*/  SHF.R.U64 R15, R13, R9.reuse, R4 ;  /* 0x000000090d0f7219 */ /* 0x081fe40000001204 */
[----:B------:R-:W-:-:S02]  /*9200*/  SHF.L.U32 R8, R8, R9, RZ ;  /* 0x0000000908087219 */ /* 0x000fc400000006ff */
[-C--:B------:R-:W-:Y:S01]  /*9210*/  SHF.R.U32.HI R5, RZ, R9.reuse, R4 ;  /* 0x00000009ff057219 */ /* 0x080fe20000011604 */
[----:B------:R-:W-:Y:S01]  /*9220*/  IMAD.MOV.U32 R4, RZ, RZ, R15 ;  /* 0x000000ffff047224 */ /* 0x000fe200078e000f */
[----:B------:R-:W-:Y:S01]  /*9230*/  SHF.L.U32 R22, R6, R9, RZ ;  /* 0x0000000906167219 */ /* 0x000fe200000006ff */
[----:B------:R-:W0:Y:S01]  /*9240*/  LDC R27, c[0x0][0x638] ;  /* 0x00018e00ff1b7b82 */ /* 0x000e220000000800 */
[----:B------:R-:W-:-:S07]  /*9250*/  LOP3.LUT R28, RZ, R8, RZ, 0x33, !PT ;  /* 0x00000008ff1c7212 */ /* 0x000fce00078e33ff */
        /* <DEDUP_REMOVED lines=12> */
.L_x_191:
[----:B------:R-:W-:Y:S01]  /*9320*/  ISETP.NE.AND P0, PT, R2, 0x1, PT ;  /* 0x000000010200780c */ /* 0x000fe20003f05270 */
[----:B--2---:R-:W-:Y:S01]  /*9330*/  VIADD R7, R21, 0xffffffff ;  /* 0xffffffff15077836 */ /* 0x004fe20000000000 */
[----:B-1----:R-:W-:Y:S01]  /*9340*/  SHF.R.U64 R5, R4, R26, R5 ;  /* 0x0000001a04057219 */ /* 0x002fe20000001205 */
[----:B------:R-:W-:Y:S01]  /*9350*/  IMAD.MOV R14, RZ, RZ, -R14 ;  /* 0x000000ffff0e7224 */ /* 0x000fe200078e0a0e */
[----:B------:R-:W-:Y:S01]  /*9360*/  LOP3.LUT R4, R13, R28, RZ, 0xc0, !PT ;  /* 0x0000001c0d047212 */ /* 0x000fe200078ec0ff */
[----:B------:R-:W-:Y:S01]  /*9370*/  IMAD.MOV.U32 R8, RZ, RZ, R12 ;  /* 0x000000ffff087224 */ /* 0x000fe200078e000c */
[----:B------:R-:W-:Y:S01]  /*9380*/  LOP3.LUT R10, R10, R7, RZ, 0xc0, !PT ;  /* 0x000000070a0a7212 */ /* 0x000fe200078ec0ff */
[----:B------:R-:W-:Y:S02]  /*9390*/  IMAD.MOV R6, RZ, RZ, -R5 ;  /* 0x000000ffff067224 */ /* 0x000fe400078e0a05 */
[----:B------:R-:W-:-:S04]  /*93a0*/  IMAD R4, R22, R5, R4 ;  /* 0x0000000516047224 */ /* 0x000fc800078e0204 */
[----:B------:R-:W-:Y:S02]  /*93b0*/  @P0 IMAD R23, R20, R14, R3 ;  /* 0x0000000e14170224 */ /* 0x000fe400078e0203 */
[----:B0-----:R-:W-:Y:S02]  /*93c0*/  IMAD R3, R6, R27, R15 ;  /* 0x0000001b06037224 */ /* 0x001fe400078e020f */
[----:B------:R-:W-:Y:S02]  /*93d0*/  IMAD R7, R4, R29, R23 ;  /* 0x0000001d04077224 */ /* 0x000fe400078e0217 */
[----:B------:R-:W-:Y:S02]  /*93e0*/  IMAD R4, R3, R21, R10 ;  /* 0x0000001503047224 */ /* 0x000fe400078e020a */
[----:B------:R-:W-:-:S03]  /*93f0*/  IMAD.MOV.U32 R6, RZ, RZ, 0x1 ;  /* 0x00000001ff067424 */ /* 0x000fc600078e00ff */
[----:B------:R-:W-:Y:S02]  /*9400*/  SEL R9, R4, R7, !P0 ;  /* 0x0000000704097207 */ /* 0x000fe40004000000 */
[----:B------:R-:W-:-:S07]  /*9410*/  SEL R7, R7, R4, !P0 ;  /* 0x0000000407077207 */ /* 0x000fce0004000000 */
.L_x_189:
[----:B------:R-:W-:-:S08]  /*9420*/  NOP ;  /* 0x0000000000007918 */ /* 0x000fd00000000000 */
[----:B------:R-:W0:-:S00]  /*9430*/  USETMAXREG.DEALLOC.CTAPOOL 0x28 ;  /* 0x00000028000079c8 */ /* 0x000e0000080e0500 */
[----:B0-----:R-:W-:-:S13]  /*9440*/  ISETP.NE.AND P0, PT, R0, RZ, PT ;  /* 0x000000ff0000720c */ /* 0x001fda0003f05270 */
[----:B------:R-:W-:Y:S05]  /*9450*/  @P0 EXIT ;  /* 0x000000000000094d */ /* 0x000fea0003800000 */
[----:B------:R-:W-:Y:S01]  /*9460*/  LOP3.LUT P0, RZ, R6, 0xff, RZ, 0xc0, !PT ;  /* 0x000000ff06ff7812 */ /* 0x000fe2000780c0ff */
[----:B------:R-:W-:Y:S02]  /*9470*/  IMAD.MOV.U32 R0, RZ, RZ, 0x1 ;  /* 0x00000001ff007424 */ /* 0x000fe400078e00ff */
[----:B------:R-:W-:-:S10]  /*9480*/  IMAD.MOV.U32 R12, RZ, RZ, RZ ;  /* 0x000000ffff0c7224 */ /* 0x000fd400078e00ff */
[----:B------:R-:W-:Y:S05]  /*9490*/  @!P0 BRA `(.L_x_192) ;  /* 0x0000000c00308947 */ /* 0x000fea0003800000 */
[----:B------:R-:W0:Y:S01]  /*94a0*/  LDC R0, c[0x0][0x28c] ;  /* 0x0000a300ff007b82 */ /* 0x000e220000000800 */
[----:B------:R-:W-:Y:S01]  /*94b0*/  ULDC UR5, c[0x0][0x600] ;  /* 0x0001800000057ab9 */ /* 0x000fe20000000800 */
[----:B------:R-:W-:Y:S01]  /*94c0*/  ULDC UR4, c[0x0][0xc] ;  /* 0x0000030000047ab9 */ /* 0x000fe20000000800 */
[----:B------:R-:W-:Y:S01]  /*94d0*/  UIADD3 UR16, UR5, -0x1, URZ ;  /* 0xffffffff05107890 */ /* 0x000fe2000fffe03f */
[C---:B------:R-:W-:Y:S01]  /*94e0*/  LOP3.LUT P2, RZ, R18.reuse, 0x7f, RZ, 0xc0, !PT ;  /* 0x0000007f12ff7812 */ /* 0x040fe2000784c0ff */
[----:B------:R-:W-:Y:S01]  /*94f0*/  ULDC UR6, c[0x0][0x658] ;  /* 0x0001960000067ab9 */ /* 0x000fe20000000800 */
[----:B------:R-:W-:Y:S01]  /*9500*/  ULDC UR5, c[0x0][0x10] ;  /* 0x0000040000057ab9 */ /* 0x000fe20000000800 */
[----:B------:R-:W-:Y:S01]  /*9510*/  UMOV UR7, 0xffffffff ;  /* 0xffffffff00077882 */ /* 0x000fe20000000000 */
[----:B------:R-:W-:Y:S01]  /*9520*/  UMOV UR8, 0x1 ;  /* 0x0000000100087882 */ /* 0x000fe20000000000 */
[----:B------:R-:W-:Y:S01]  /*9530*/  UIMAD.WIDE.U32 UR4, UR4, UR5, URZ ;  /* 0x00000005040472a5 */ /* 0x000fe2000f8e003f */
[----:B------:R-:W-:Y:S01]  /*9540*/  LOP3.LUT P0, RZ, R18, 0x1f, RZ, 0xc0, !PT ;  /* 0x0000001f12ff7812 */ /* 0x000fe2000780c0ff */
[----:B------:R-:W-:Y:S01]  /*9550*/  USHF.L.U32 UR7, UR7, UR6, URZ ;  /* 0x0000000607077299 */ /* 0x000fe2000800063f */
[----:B------:R-:W-:Y:S01]  /*9560*/  BSSY B0, `(.L_x_192) ;  /* 0x00000bf000007945 */ /* 0x000fe20003800000 */
[----:B------:R-:W-:Y:S01]  /*9570*/  USHF.L.U32 UR18, UR8, UR6, URZ ;  /* 0x0000000608127299 */ /* 0x000fe2000800063f */
[----:B------:R-:W-:Y:S01]  /*9580*/  IMAD.MOV.U32 R13, RZ, RZ, 0x1 ;  /* 0x00000001ff0d7424 */ /* 0x000fe200078e00ff */
[----:B------:R-:W-:Y:S01]  /*9590*/  LOP3.LUT R11, R19, 0x2, RZ, 0xfc, !PT ;  /* 0x00000002130b7812 */ /* 0x000fe200078efcff */
[----:B------:R-:W-:Y:S01]  /*95a0*/  ULDC UR6, c[0x0][0x14] ;  /* 0x0000050000067ab9 */ /* 0x000fe20000000800 */
[----:B------:R-:W-:Y:S01]  /*95b0*/  PLOP3.LUT P0, PT, P0, P2, PT, 0x8a, 0x0 ;  /* 0x000000000000781c */ /* 0x000fe20000705172 */
[----:B------:R-:W-:Y:S01]  /*95c0*/  UIMAD.WIDE.U32 UR20, UR4, UR6, URZ ;  /* 0x00000006041472a5 */ /* 0x000fe2000f8e003f */
[----:B------:R-:W-:Y:S01]  /*95d0*/  IMAD.MOV.U32 R12, RZ, RZ, RZ ;  /* 0x000000ffff0c7224 */ /* 0x000fe200078e00ff */
[----:B------:R-:W-:-:S02]  /*95e0*/  UIMAD UR13, UR5, UR6, URZ ;  /* 0x00000006050d72a4 */ /* 0x000fc4000f8e023f */
[----:B------:R-:W-:Y:S01]  /*95f0*/  ULOP3.LUT UR17, URZ, UR7, URZ, 0x33, !UPT ;  /* 0x000000073f117292 */ /* 0x000fe2000f8e333f */
[----:B0-----:R-:W-:Y:S01]  /*9600*/  VIADD R0, R0, 0x3f ;  /* 0x0000003f00007836 */ /* 0x001fe20000000000 */
[----:B------:R-:W-:Y:S01]  /*9610*/  UIADD3 UR13, UR21, UR13, URZ ;  /* 0x0000000d150d7290 */ /* 0x000fe2000fffe03f */
[----:B------:R-:W-:-:S03]  /*9620*/  ULDC.64 UR22, c[0x0][0x198] ;  /* 0x0000660000167ab9 */ /* 0x000fc60000000a00 */
[----:B------:R-:W-:-:S04]  /*9630*/  SHF.R.S32.HI R3, RZ, 0x1f, R0 ;  /* 0x0000001fff037819 */ /* 0x000fc80000011400 */
[----:B------:R-:W-:Y:S01]  /*9640*/  LEA.HI R3, R3, R0, RZ, 0x6 ;  /* 0x0000000003037211 */ /* 0x000fe200078f30ff */
[----:B------:R-:W-:-:S03]  /*9650*/  IMAD.MOV.U32 R0, RZ, RZ, 0x1 ;  /* 0x00000001ff007424 */ /* 0x000fc600078e00ff */
[----:B------:R-:W-:-:S05]  /*9660*/  SHF.R.S32.HI R3, RZ, 0x6, R3 ;  /* 0x00000006ff037819 */ /* 0x000fca0000011403 */
[----:B------:R-:W-:-:S07]  /*9670*/  VIADD R10, R3, 0x1 ;  /* 0x00000001030a7836 */ /* 0x000fce0000000000 */
.L_x_204:
[----:B------:R-:W-:-:S03]  /*9680*/  UMOV UR4, 0xffffffff ;  /* 0xffffffff00047882 */ /* 0x000fc60000000000 */
[----:B------:R-:W-:Y:S05]  /*9690*/  BRA.DIV UR4, `(.L_x_193) ;  /* 0x0000000e04c07947 */ /* 0x000fea000b800000 */
[----:B------:R-:W-:-:S13]  /*96a0*/  ELECT P6, URZ, PT ;  /* 0x00000000003f782f */ /* 0x000fda00038c0000 */
.L_x_216:
[----:B------:R-:W0:Y:S01]  /*96b0*/  LDC R4, c[0x0][0x28c] ;  /* 0x0000a300ff047b82 */ /* 0x000e220000000800 */
[----:B------:R-:W-:Y:S01]  /*96c0*/  BSSY B1, `(.L_x_194) ;  /* 0x0000037000017945 */ /* 0x000fe20003800000 */
[----:B0-----:R-:W-:-:S13]  /*96d0*/  ISETP.LT.OR P6, PT, R4, 0x1, !P6 ;  /* 0x000000010400780c */ /* 0x001fda00077c1670 */
[----:B------:R-:W-:Y:S05]  /*96e0*/  @P6 BRA `(.L_x_195) ;  /* 0x0000000000d06947 */ /* 0x000fea0003800000 */
[----:B------:R-:W-:Y:S02]  /*96f0*/  IMAD R15, R9, 0x50, RZ ;  /* 0x00000050090f7824 */ /* 0x000fe400078e02ff */
[----:B------:R-:W-:Y:S02]  /*9700*/  IMAD.SHL.U32 R18, R7, 0x100, RZ ;  /* 0x0000010007127824 */ /* 0x000fe400078e00ff */
[----:B------:R-:W-:Y:S02]  /*9710*/  IMAD.MOV.U32 R20, RZ, RZ, RZ ;  /* 0x000000ffff147224 */ /* 0x000fe400078e00ff */
[----:B------:R-:W-:Y:S02]  /*9720*/  IMAD.MOV.U32 R4, RZ, RZ, R10 ;  /* 0x000000ffff047224 */ /* 0x000fe400078e000a */
[----:B------:R-:W-:Y:S02]  /*9730*/  IMAD.MOV.U32 R5, RZ, RZ, R0 ;  /* 0x000000ffff057224 */ /* 0x000fe400078e0000 */
[----:B------:R-:W-:-:S07]  /*9740*/  IMAD.MOV.U32 R6, RZ, RZ, R12 ;  /* 0x000000ffff067224 */ /* 0x000fce00078e000c */
.L_x_199:
[----:B------:R-:W0:Y:S01]  /*9750*/  S2R R14, SR_CgaCtaId ;  /* 0x00000000000e7919 */ /* 0x000e220000008800 */
[----:B------:R-:W-:Y:S01]  /*9760*/  MOV R7, 0x400 ;  /* 0x0000040000077802 */ /* 0x000fe20000000f00 */
[----:B------:R-:W1:Y:S03]  /*9770*/  @!P2 LDC R9, c[0x0][0x500] ;  /* 0x00014000ff09ab82 */ /* 0x000e660000000800 */
[----:B0-----:R-:W-:Y:S02]  /*9780*/  LEA R21, R14, R7, 0x18 ;  /* 0x000000070e157211 */ /* 0x001fe400078ec0ff */
[----:B------:R-:W-:-:S03]  /*9790*/  SHF.L.U32 R7, R5, 0x1f, RZ ;  /* 0x0000001f05077819 */ /* 0x000fc600000006ff */
[----:B------:R-:W-:-:S04]  /*97a0*/  IMAD R14, R6, 0x8, R21 ;  /* 0x00000008060e7824 */ /* 0x000fc800078e0215 */
[----:B------:R-:W0:Y:S02]  /*97b0*/  SYNCS.PHASECHK.TRANS64.TRYWAIT P1, [R14+URZ+0x28], R7 ;  /* 0x000028070e0075a7 */ /* 0x000e24000802017f */
[----:B01----:R-:W-:Y:S05]  /*97c0*/  @!P1 BRA `(.L_x_196) ;  /* 0x0000000c00949947 */ /* 0x003fea0003800000 */
.L_x_217:
[----:B0-----:R-:W-:Y:S01]  /*97d0*/  PRMT R7, R11, 0x9910, RZ ;  /* 0x000099100b077816 */ /* 0x001fe200000000ff */
[----:B------:R0:W-:Y:S03]  /*97e0*/  @!P2 SYNCS.ARRIVE.TRANS64 RZ, [R14+URZ], R9 ;  /* 0x000000090effa9a7 */ /* 0x0001e6000800003f */
[----:B------:R-:W-:-:S13]  /*97f0*/  ISETP.NE.AND P1, PT, R7, 0x2, PT ;  /* 0x000000020700780c */ /* 0x000fda0003f25270 */
[----:B0-----:R-:W-:Y:S05]  /*9800*/  @P1 BRA `(.L_x_197) ;  /* 0x0000000000041947 */ /* 0x001fea0003800000 */
[----:B------:R-:W-:Y:S01]  /*9810*/  BPT.TRAP 0x1 ;  /* 0x000000040000795c */ /* 0x000fe20000300000 */
.L_x_197:
[----:B------:R-:W-:Y:S05]  /*9820*/  @P0 BRA `(.L_x_198) ;  /* 0x0000000000040947 */ /* 0x000fea0003800000 */
[----:B------:R-:W-:Y:S01]  /*9830*/  BPT.TRAP 0x1 ;  /* 0x000000040000795c */ /* 0x000fe20000300000 */
.L_x_198:
[--C-:B------:R-:W-:Y:S01]  /*9840*/  IMAD R7, R6, 0x8000, R21.reuse ;  /* 0x0000800006077824 */ /* 0x100fe200078e0215 */
[----:B------:R-:W-:Y:S01]  /*9850*/  R2UR UR9, R14 ;  /* 0x000000000e0972ca */ /* 0x000fe200000e0000 */
[----:B------:R-:W-:Y:S01]  /*9860*/  IMAD R21, R6, 0x2800, R21 ;  /* 0x0000280006157824 */ /* 0x000fe200078e0215 */
[----:B------:R-:W-:Y:S01]  /*9870*/  UIADD3 UR4, UP0, UR22, 0xf0, URZ ;  /* 0x000000f016047890 */ /* 0x000fe2000ff1e03f */
[----:B------:R-:W-:Y:S01]  /*9880*/  VIADD R4, R4, 0xffffffff ;  /* 0xffffffff04047836 */ /* 0x000fe20000000000 */
[----:B------:R-:W-:Y:S01]  /*9890*/  R2UR UR5, R7 ;  /* 0x00000000070572ca */ /* 0x000fe200000e0000 */
[----:B------:R-:W-:Y:S01]  /*98a0*/  UIADD3 UR24, UP1, UR22, 0x1f0, URZ ;  /* 0x000001f016187890 */ /* 0x000fe2000ff3e03f */
[----:B------:R-:W-:Y:S01]  /*98b0*/  R2UR UR8, R21 ;  /* 0x00000000150872ca */ /* 0x000fe200000e0000 */
[----:B------:R-:W-:Y:S01]  /*98c0*/  VIADD R6, R6, 0x1 ;  /* 0x0000000106067836 */ /* 0x000fe20000000000 */
[----:B------:R-:W-:Y:S01]  /*98d0*/  R2UR UR11, R18 ;  /* 0x00000000120b72ca */ /* 0x000fe200000e0000 */
[----:B------:R-:W-:Y:S01]  /*98e0*/  UIADD3.X UR25, URZ, UR23, URZ, UP1, !UPT ;  /* 0x000000173f197290 */ /* 0x000fe20008ffe43f */
[----:B------:R-:W-:Y:S01]  /*98f0*/  R2UR UR10, R20 ;  /* 0x00000000140a72ca */ /* 0x000fe200000e0000 */
[----:B------:R-:W-:Y:S01]  /*9900*/  UMOV UR6, 0x0 ;  /* 0x0000000000067882 */ /* 0x000fe20000000000 */
[----:B------:R-:W-:Y:S01]  /*9910*/  R2UR UR12, R8 ;  /* 0x00000000080c72ca */ /* 0x000fe200000e0000 */
[----:B------:R-:W-:Y:S01]  /*9920*/  UMOV UR7, 0x10000000 ;  /* 0x1000000000077882 */ /* 0x000fe20000000000 */
[----:B------:R-:W-:Y:S01]  /*9930*/  R2UR UR19, R15 ;  /* 0x000000000f1372ca */ /* 0x000fe200000e0000 */
[----:B------:R-:W-:Y:S01]  /*9940*/  VIADD R20, R20, 0x40 ;  /* 0x0000004014147836 */ /* 0x000fe20000000000 */
[----:B------:R-:W-:Y:S01]  /*9950*/  ISETP.GT.AND P3, PT, R4, 0x1, PT ;  /* 0x000000010400780c */ /* 0x000fe20003f64270 */
[----:B------:R-:W-:Y:S01]  /*9960*/  UIADD3 UR14, UR5, 0x100, URZ ;  /* 0x00000100050e7890 */ /* 0x000fe2000fffe03f */
[----:B------:R-:W-:Y:S01]  /*9970*/  ISETP.NE.AND P1, PT, R6, 0x5, PT ;  /* 0x000000050600780c */ /* 0x000fe20003f25270 */
[----:B------:R-:W-:-:S02]  /*9980*/  UIADD3.X UR5, URZ, UR23, URZ, UP0, !UPT ;  /* 0x000000173f057290 */ /* 0x000fc400087fe43f */
[----:B------:R-:W-:Y:S01]  /*9990*/  UIADD3 UR15, UR8, 0x28100, URZ ;  /* 0x00028100080f7890 */ /* 0x000fe2000fffe03f */
[----:B------:R-:W-:Y:S02]  /*99a0*/  SEL R14, RZ, 0x1, P1 ;  /* 0x00000001ff0e7807 */ /* 0x000fe40000800000 */
[----:B------:R-:W-:Y:S01]  /*99b0*/  UMOV UR8, UR14 ;  /* 0x0000000e00087c82 */ /* 0x000fe20008000000 */
[----:B------:R-:W-:Y:S02]  /*99c0*/  SEL R6, R6, RZ, P1 ;  /* 0x000000ff06067207 */ /* 0x000fe40000800000 */
[----:B------:R-:W-:Y:S01]  /*99d0*/  LOP3.LUT R5, R5, R14, RZ, 0x3c, !PT ;  /* 0x0000000e05057212 */ /* 0x000fe200078e3cff */
[----:B------:R0:W-:Y:S02]  /*99e0*/  UTMALDG.3D [UR8], [UR4], desc[UR6] ;  /* 0x00000608040075b4 */ /* 0x0001e40008011000 */
[----:B0-----:R-:W-:Y:S01]  /*99f0*/  UMOV UR8, UR15 ;  /* 0x0000000f00087c82 */ /* 0x001fe20008000000 */
[----:B------:R-:W-:-:S02]  /*9a00*/  UMOV UR11, UR19 ;  /* 0x00000013000b7c82 */ /* 0x000fc40008000000 */
[----:B------:R0:W-:Y:S02]  /*9a10*/  UTMALDG.3D [UR8], [UR24], desc[UR6] ;  /* 0x00000608180075b4 */ /* 0x0001e40008011000 */
[----:B0-----:R-:W-:Y:S05]  /*9a20*/  @P3 BRA `(.L_x_199) ;  /* 0xfffffffc00483947 */ /* 0x001fea000383ffff */
.L_x_195:
[----:B------:R-:W-:Y:S05]  /*9a30*/  BSYNC B1 ;  /* 0x0000000000017941 */ /* 0x000fea0003800000 */
.L_x_194:
[----:B------:R-:W-:Y:S01]  /*9a40*/  LOP3.LUT P3, RZ, R13, 0xff, RZ, 0xc0, !PT ;  /* 0x000000ff0dff7812 */ /* 0x000fe2000786c0ff */
[----:B------:R-:W-:Y:S01]  /*9a50*/  IMAD.IADD R12, R3, 0x1, R12 ;  /* 0x00000001030c7824 */ /* 0x000fe200078e020c */
[----:B------:R-:W-:Y:S01]  /*9a60*/  IADD3 R16, P4, R16, UR20, RZ ;  /* 0x0000001410107c10 */ /* 0x000fe2000ff9e0ff */
[----:B------:R-:W-:Y:S01]  /*9a70*/  ULDC.64 UR4, c[0x0][0x650] ;  /* 0x0001940000047ab9 */ /* 0x000fe20000000a00 */
[----:B------:R-:W-:Y:S01]  /*9a80*/  BSSY B1, `(.L_x_200) ;  /* 0x000006a000017945 */ /* 0x000fe20003800000 */
[----:B------:R-:W-:Y:S01]  /*9a90*/  IMAD.MOV.U32 R9, RZ, RZ, -0x1 ;  /* 0xffffffffff097424 */ /* 0x000fe200078e00ff */
[----:B------:R-:W-:Y:S01]  /*9aa0*/  ISETP.GT.U32.AND P1, PT, R12, 0x4, PT ;  /* 0x000000040c00780c */ /* 0x000fe20003f24070 */
[----:B------:R-:W-:Y:S01]  /*9ab0*/  IMAD.MOV.U32 R8, RZ, RZ, -0x1 ;  /* 0xffffffffff087424 */ /* 0x000fe200078e00ff */
[----:B------:R-:W-:Y:S02]  /*9ac0*/  IADD3.X R17, R17, UR13, RZ, P4, !PT ;  /* 0x0000000d11117c10 */ /* 0x000fe4000a7fe4ff */
[----:B------:R-:W-:-:S02]  /*9ad0*/  ISETP.LT.U32.AND P1, PT, R3, 0x5, P1 ;  /* 0x000000050300780c */ /* 0x000fc40000f21070 */
[----:B------:R-:W-:Y:S01]  /*9ae0*/  PRMT R13, RZ, 0x7610, R13 ;  /* 0x00007610ff0d7816 */ /* 0x000fe2000000000d */
[----:B------:R-:W0:Y:S01]  /*9af0*/  @P3 S2R R5, SR_CgaCtaId ;  /* 0x0000000000053919 */ /* 0x000e220000008800 */
[----:B------:R-:W-:-:S04]  /*9b00*/  @P3 MOV R4, 0x400 ;  /* 0x0000040000043802 */ /* 0x000fc80000000f00 */
[----:B0-----:R-:W-:Y:S01]  /*9b10*/  @P3 LEA R6, R5, R4, 0x18 ;  /* 0x0000000405063211 */ /* 0x001fe200078ec0ff */
[----:B------:R-:W-:-:S03]  /*9b20*/  IMAD.WIDE.U32 R4, R12, -0x33333333, RZ ;  /* 0xcccccccd0c047825 */ /* 0x000fc600078e00ff */
[----:B------:R0:W-:Y:S01]  /*9b30*/  @P3 SYNCS.ARRIVE.TRANS64.A1T0 RZ, [R6+URZ+0x68], RZ ;  /* 0x000068ff06ff39a7 */ /* 0x0001e2000810003f */
[----:B------:R-:W-:Y:S02]  /*9b40*/  ISETP.GE.U32.AND P3, PT, R3, 0x5, PT ;  /* 0x000000050300780c */ /* 0x000fe40003f66070 */
[----:B------:R-:W-:Y:S02]  /*9b50*/  SHF.R.U32.HI R7, RZ, 0x2, R5 ;  /* 0x00000002ff077819 */ /* 0x000fe40000011605 */
[----:B------:R-:W-:Y:S02]  /*9b60*/  SEL R5, RZ, 0x1, !P1 ;  /* 0x00000001ff057807 */ /* 0x000fe40004800000 */
[----:B------:R-:W-:Y:S01]  /*9b70*/  ISETP.GE.U32.AND P1, PT, R16, UR4, PT ;  /* 0x0000000410007c0c */ /* 0x000fe2000bf26070 */
[----:B------:R-:W-:Y:S01]  /*9b80*/  IMAD R12, R7, -0x5, R12 ;  /* 0xfffffffb070c7824 */ /* 0x000fe200078e020c */
[----:B------:R-:W-:Y:S02]  /*9b90*/  LOP3.LUT R0, R0, R5, RZ, 0x3c, !PT ;  /* 0x0000000500007212 */ /* 0x000fe400078e3cff */
[----:B------:R-:W-:-:S02]  /*9ba0*/  ISETP.GE.U32.AND.EX P1, PT, R17, UR5, PT, P1 ;  /* 0x0000000511007c0c */ /* 0x000fc4000bf26110 */
[----:B------:R-:W-:Y:S02]  /*9bb0*/  PRMT R4, RZ, 0x7610, R4 ;  /* 0x00007610ff047816 */ /* 0x000fe40000000004 */
[----:B------:R-:W-:Y:S01]  /*9bc0*/  @P3 LOP3.LUT R0, R0, 0x1, R7, 0x78, !PT ;  /* 0x0000000100003812 */ /* 0x000fe200078e7807 */
[----:B------:R-:W-:-:S08]  /*9bd0*/  IMAD.MOV.U32 R7, RZ, RZ, -0x1 ;  /* 0xffffffffff077424 */ /* 0x000fd000078e00ff */
[----:B0-----:R-:W-:Y:S05]  /*9be0*/  @P1 BRA `(.L_x_201) ;  /* 0x00000004004c1947 */ /* 0x001fea0003800000 */
[----:B------:R-:W-:Y:S01]  /*9bf0*/  ULDC.64 UR4, c[0x0][0x628] ;  /* 0x00018a0000047ab9 */ /* 0x000fe20000000a00 */
[----:B------:R-:W0:Y:S01]  /*9c00*/  S2R R15, SR_CTAID.X ;  /* 0x00000000000f7919 */ /* 0x000e220000002500 */
[----:B------:R-:W-:Y:S01]  /*9c10*/  ISETP.NE.U32.AND P1, PT, RZ, UR4, PT ;  /* 0x00000004ff007c0c */ /* 0x000fe2000bf25070 */
[----:B------:R-:W-:Y:S01]  /*9c20*/  ULDC UR7, c[0x0][0x630] ;  /* 0x00018c0000077ab9 */ /* 0x000fe20000000800 */
[----:B------:R-:W-:Y:S01]  /*9c30*/  IMAD.MOV.U32 R4, RZ, RZ, R16 ;  /* 0x000000ffff047224 */ /* 0x000fe200078e0010 */
[----:B------:R-:W1:Y:S01]  /*9c40*/  S2R R14, SR_CTAID.Y ;  /* 0x00000000000e7919 */ /* 0x000e620000002600 */
[----:B------:R-:W-:Y:S01]  /*9c50*/  ISETP.NE.AND.EX P1, PT, RZ, UR5, PT, P1 ;  /* 0x00000005ff007c0c */ /* 0x000fe2000bf25310 */
[----:B------:R-:W-:-:S12]  /*9c60*/  IMAD.MOV.U32 R5, RZ, RZ, R17 ;  /* 0x000000ffff057224 */ /* 0x000fd800078e0011 */
[----:B------:R-:W-:Y:S05]  /*9c70*/  @!P1 BRA `(.L_x_202) ;  /* 0x0000000000289947 */ /* 0x000fea0003800000 */
[----:B------:R-:W-:Y:S02]  /*9c80*/  ULDC UR6, c[0x0][0x634] ;  /* 0x00018d0000067ab9 */ /* 0x000fe40000000800 */
[----:B------:R-:W-:-:S05]  /*9c90*/  IADD3 R9, P1, R16, UR6, RZ ;  /* 0x0000000610097c10 */ /* 0x000fca000ff3e0ff */
[----:B------:R-:W-:-:S04]  /*9ca0*/  IMAD.X R21, RZ, RZ, R17, P1 ;  /* 0x000000ffff157224 */ /* 0x000fc800008e0611 */
[----:B------:R-:W-:-:S04]  /*9cb0*/  IMAD.WIDE.U32 R6, R21, UR4, RZ ;  /* 0x0000000415067c25 */ /* 0x000fc8000f8e00ff */
[----:B------:R-:W-:-:S04]  /*9cc0*/  IMAD.WIDE.U32 R6, P1, R9, UR5, R6 ;  /* 0x0000000509067c25 */ /* 0x000fc8000f820006 */
[----:B------:R-:W-:-:S04]  /*9cd0*/  IMAD.WIDE.U32 R8, R9, UR4, RZ ;  /* 0x0000000409087c25 */ /* 0x000fc8000f8e00ff */
[----:B------:R-:W-:Y:S01]  /*9ce0*/  IMAD.X R5, RZ, RZ, RZ, P1 ;  /* 0x000000ffff057224 */ /* 0x000fe200008e06ff */
[----:B------:R-:W-:Y:S01]  /*9cf0*/  IADD3 RZ, P1, R9, R6, RZ ;  /* 0x0000000609ff7210 */ /* 0x000fe20007f3e0ff */
[----:B------:R-:W-:-:S04]  /*9d00*/  IMAD.MOV.U32 R4, RZ, RZ, R7 ;  /* 0x000000ffff047224 */ /* 0x000fc800078e0007 */
[----:B------:R-:W-:-:S08]  /*9d10*/  IMAD.WIDE.U32.X R4, R21, UR5, R4, P1 ;  /* 0x0000000515047c25 */ /* 0x000fd000088e0404 */
.L_x_202:
[--C-:B------:R-:W-:Y:S01]  /*9d20*/  SHF.R.U64 R8, R4, UR7, R5.reuse ;  /* 0x0000000704087c19 */ /* 0x100fe20008001205 */
[----:B------:R-:W-:Y:S01]  /*9d30*/  ULDC.64 UR4, c[0x0][0x620] ;  /* 0x0001880000047ab9 */ /* 0x000fe20000000a00 */
[----:B------:R-:W-:Y:S01]  /*9d40*/  SHF.R.U32.HI R4, RZ, UR7, R5 ;  /* 0x00000007ff047c19 */ /* 0x000fe20008011605 */
[----:B------:R-:W2:Y:S01]  /*9d50*/  LDC R24, c[0x0][0x144] ;  /* 0x00005100ff187b82 */ /* 0x000ea20000000800 */
[----:B------:R-:W-:Y:S01]  /*9d60*/  IADD3 R7, P1, RZ, -R8, RZ ;  /* 0x80000008ff077210 */ /* 0x000fe20007f3e0ff */
[----:B------:R-:W-:Y:S01]  /*9d70*/  ULDC.64 UR8, c[0x0][0x640] ;  /* 0x0001900000087ab9 */ /* 0x000fe20000000a00 */
[----:B0-----:R-:W-:Y:S01]  /*9d80*/  I2FP.F32.U32 R9, R15 ;  /* 0x0000000f00097245 */ /* 0x001fe20000201000 */
[----:B------:R-:W-:Y:S02]  /*9d90*/  ULDC UR6, c[0x0][0x608] ;  /* 0x0001820000067ab9 */ /* 0x000fe40000000800 */
[----:B------:R-:W-:Y:S01]  /*9da0*/  IMAD.X R4, RZ, RZ, ~R4, P1 ;  /* 0x000000ffff047224 */ /* 0x000fe200008e0e04 */
[----:B------:R-:W-:Y:S01]  /*9db0*/  ISETP.NE.U32.AND P1, PT, RZ, UR8, PT ;  /* 0x00000008ff007c0c */ /* 0x000fe2000bf25070 */
[----:B------:R-:W0:Y:S02]  /*9dc0*/  LDC R21, c[0x0][0x148] ;  /* 0x00005200ff157b82 */ /* 0x000e240000000800 */
[----:B------:R-:W-:Y:S01]  /*9dd0*/  IMAD R6, R4, UR4, RZ ;  /* 0x0000000404067c24 */ /* 0x000fe2000f8e02ff */
[----:B------:R-:W-:Y:S01]  /*9de0*/  ISETP.NE.AND.EX P1, PT, RZ, UR9, PT, P1 ;  /* 0x00000009ff007c0c */ /* 0x000fe2000bf25310 */
[----:B------:R-:W-:Y:S01]  /*9df0*/  IMAD.WIDE.U32 R4, R7, UR4, R16 ;  /* 0x0000000407047c25 */ /* 0x000fe2000f8e0010 */
[----:B------:R-:W-:-:S03]  /*9e00*/  ULDC UR4, c[0x0][0x150] ;  /* 0x0000540000047ab9 */ /* 0x000fc60000000800 */
[----:B------:R-:W-:Y:S02]  /*9e10*/  IMAD R7, R7, UR5, R6 ;  /* 0x0000000507077c24 */ /* 0x000fe4000f8e0206 */
[----:B------:R-:W-:Y:S01]  /*9e20*/  FMUL R6, R9, UR4 ;  /* 0x0000000409067c20 */ /* 0x000fe20008400000 */
[----:B------:R-:W-:Y:S01]  /*9e30*/  ULDC UR4, c[0x0][0x618] ;  /* 0x0001860000047ab9 */ /* 0x000fe20000000800 */
[----:B------:R-:W-:Y:S01]  /*9e40*/  ULDC UR5, c[0x0][0x154] ;  /* 0x0000550000057ab9 */ /* 0x000fe20000000800 */
[----:B------:R-:W-:-:S03]  /*9e50*/  IMAD.IADD R5, R5, 0x1, R7 ;  /* 0x0000000105057824 */ /* 0x000fc600078e0207 */
[----:B------:R-:W3:Y:S02]  /*9e60*/  F2I.U32.TRUNC.NTZ R6, R6 ;  /* 0x0000000600067305 */ /* 0x000ee4000020f000 */
[----:B------:R-:W-:Y:S02]  /*9e70*/  SHF.R.U64 R9, R4, UR4, R5 ;  /* 0x0000000404097c19 */ /* 0x000fe40008001205 */
[----:B-1----:R-:W-:-:S05]  /*9e80*/  I2FP.F32.U32 R4, R14 ;  /* 0x0000000e00047245 */ /* 0x002fca0000201000 */
[----:B------:R-:W-:Y:S01]  /*9e90*/  FMUL R22, R4, UR5 ;  /* 0x0000000504167c20 */ /* 0x000fe20008400000 */
[----:B------:R-:W-:Y:S01]  /*9ea0*/  SHF.R.U32.HI R4, RZ, UR4, R5 ;  /* 0x00000004ff047c19 */ /* 0x000fe20008011605 */
[----:B------:R-:W-:-:S03]  /*9eb0*/  ULDC UR4, c[0x0][0x658] ;  /* 0x0001960000047ab9 */ /* 0x000fc60000000800 */
[--C-:B------:R-:W-:Y:S01]  /*9ec0*/  SHF.R.U64 R20, R9, UR6, R4.reuse ;  /* 0x0000000609147c19 */ /* 0x100fe20008001204 */
[----:B------:R-:W1:Y:S01]  /*9ed0*/  F2I.U32.TRUNC.NTZ R22, R22 ;  /* 0x0000001600167305 */ /* 0x000e62000020f000 */
[----:B------:R-:W-:Y:S01]  /*9ee0*/  SHF.R.U32.HI R5, RZ, UR6, R4 ;  /* 0x00000006ff057c19 */ /* 0x000fe20008011604 */
[----:B---3--:R-:W-:-:S03]  /*9ef0*/  IMAD.MOV R6, RZ, RZ, -R6 ;  /* 0x000000ffff067224 */ /* 0x008fc600078e0a06 */
[----:B------:R-:W-:Y:S01]  /*9f00*/  SHF.R.U64 R18, R20, UR4, R5 ;  /* 0x0000000414127c19 */ /* 0x000fe20008001205 */
[----:B--2---:R-:W-:Y:S01]  /*9f10*/  IMAD R15, R24, R6, R15 ;  /* 0x00000006180f7224 */ /* 0x004fe200078e020f */
[----:B------:R-:W-:-:S03]  /*9f20*/  SHF.R.U32.HI R23, RZ, UR4, R5 ;  /* 0x00000004ff177c19 */ /* 0x000fc60008011605 */
[----:B------:R-:W-:Y:S02]  /*9f30*/  IMAD.MOV.U32 R4, RZ, RZ, R18 ;  /* 0x000000ffff047224 */ /* 0x000fe400078e0012 */
[----:B------:R-:W-:Y:S01]  /*9f40*/  IMAD.MOV.U32 R5, RZ, RZ, R23 ;  /* 0x000000ffff057224 */ /* 0x000fe200078e0017 */
[----:B-1----:R-:W-:Y:S06]  /*9f50*/  @!P1 BRA `(.L_x_203) ;  /* 0x0000000000289947 */ /* 0x002fec0003800000 */
[----:B------:R-:W-:Y:S02]  /*9f60*/  ULDC UR4, c[0x0][0x64c] ;  /* 0x0001930000047ab9 */ /* 0x000fe40000000800 */
[----:B------:R-:W-:-:S05]  /*9f70*/  IADD3 R5, P1, R18, UR4, RZ ;  /* 0x0000000412057c10 */ /* 0x000fca000ff3e0ff */
[----:B------:R-:W-:-:S04]  /*9f80*/  IMAD.X R23, RZ, RZ, R23, P1 ;  /* 0x000000ffff177224 */ /* 0x000fc800008e0617 */
[----:B------:R-:W-:-:S04]  /*9f90*/  IMAD.WIDE.U32 R6, R23, UR8, RZ ;  /* 0x0000000817067c25 */ /* 0x000fc8000f8e00ff */
[----:B------:R-:W-:-:S04]  /*9fa0*/  IMAD.WIDE.U32 R6, P1, R5, UR9, R6 ;  /* 0x0000000905067c25 */ /* 0x000fc8000f820006 */
[----:B------:R-:W-:-:S04]  /*9fb0*/  IMAD.WIDE.U32 R4, R5, UR8, RZ ;  /* 0x0000000805047c25 */ /* 0x000fc8000f8e00ff */
[----:B------:R-:W-:Y:S01]  /*9fc0*/  IMAD.MOV.U32 R4, RZ, RZ, R7 ;  /* 0x000000ffff047224 */ /* 0x000fe200078e0007 */
[----:B------:R-:W-:Y:S01]  /*9fd0*/  IADD3 RZ, P3, R5, R6, RZ ;  /* 0x0000000605ff7210 */ /* 0x000fe20007f7e0ff */
[----:B------:R-:W-:-:S04]  /*9fe0*/  IMAD.X R5, RZ, RZ, RZ, P1 ;  /* 0x000000ffff057224 */ /* 0x000fc800008e06ff */
[----:B------:R-:W-:-:S08]  /*9ff0*/  IMAD.WIDE.U32.X R4, R23, UR9, R4, P3 ;  /* 0x0000000917047c25 */ /* 0x000fd000098e0404 */
.L_x_203:
[----:B------:R-:W-:Y:S01]  /*a000*/  ISETP.NE.AND P1, PT, R2, 0x1, PT ;  /* 0x000000010200780c */ /* 0x000fe20003f25270 */
[----:B------:R-:W-:Y:S01]  /*a010*/  ULDC UR4, c[0x0][0x648] ;  /* 0x0001920000047ab9 */ /* 0x000fe20000000800 */
[----:B------:R-:W-:Y:S01]  /*a020*/  LOP3.LUT R20, R20, UR17, RZ, 0xc0, !PT ;  /* 0x0000001114147c12 */ /* 0x000fe2000f8ec0ff */
[----:B------:R-:W-:Y:S01]  /*a030*/  IMAD.MOV R22, RZ, RZ, -R22 ;  /* 0x000000ffff167224 */ /* 0x000fe200078e0a16 */
[----:B------:R-:W-:Y:S01]  /*a040*/  SHF.R.U64 R5, R4, UR4, R5 ;  /* 0x0000000404057c19 */ /* 0x000fe20008001205 */
[----:B------:R-:W-:Y:S01]  /*a050*/  ULDC UR4, c[0x0][0x638] ;  /* 0x00018e0000047ab9 */ /* 0x000fe20000000800 */
[----:B------:R-:W-:Y:S01]  /*a060*/  LOP3.LUT R9, R9, UR16, RZ, 0xc0, !PT ;  /* 0x0000001009097c12 */ /* 0x000fe2000f8ec0ff */
[----:B------:R-:W-:Y:S01]  /*a070*/  ULDC UR5, c[0x0][0x610] ;  /* 0x0001840000057ab9 */ /* 0x000fe20000000800 */
[----:B------:R-:W-:Y:S02]  /*a080*/  IMAD.MOV.U32 R4, RZ, RZ, 0x1 ;  /* 0x00000001ff047424 */ /* 0x000fe400078e00ff */
[----:B------:R-:W-:-:S02]  /*a090*/  IMAD.MOV R7, RZ, RZ, -R5 ;  /* 0x000000ffff077224 */ /* 0x000fc400078e0a05 */
[----:B------:R-:W-:Y:S02]  /*a0a0*/  IMAD R20, R5, UR18, R20 ;  /* 0x0000001205147c24 */ /* 0x000fe4000f8e0214 */
[----:B0-----:R-:W-:Y:S02]  /*a0b0*/  @P1 IMAD R15, R21, R22, R14 ;  /* 0x00000016150f1224 */ /* 0x001fe400078e020e */
[----:B------:R-:W-:Y:S01]  /*a0c0*/  IMAD R18, R7, UR4, R18 ;  /* 0x0000000407127c24 */ /* 0x000fe2000f8e0212 */
[----:B------:R-:W-:Y:S01]  /*a0d0*/  ULDC UR4, c[0x0][0x600] ;  /* 0x0001800000047ab9 */ /* 0x000fe20000000800 */
[----:B------:R-:W-:Y:S02]  /*a0e0*/  IMAD R15, R20, UR5, R15 ;  /* 0x00000005140f7c24 */ /* 0x000fe4000f8e020f */
[----:B------:R-:W-:-:S05]  /*a0f0*/  IMAD R18, R18, UR4, R9 ;  /* 0x0000000412127c24 */ /* 0x000fca000f8e0209 */
[----:B------:R-:W-:Y:S02]  /*a100*/  SEL R9, R18, R15, !P1 ;  /* 0x0000000f12097207 */ /* 0x000fe40004800000 */
[----:B------:R-:W-:-:S07]  /*a110*/  SEL R7, R15, R18, !P1 ;  /* 0x000000120f077207 */ /* 0x000fce0004800000 */
.L_x_201:
[----:B------:R-:W-:Y:S05]  /*a120*/  BSYNC B1 ;  /* 0x0000000000017941 */ /* 0x000fea0003800000 */
.L_x_200:
[----:B------:R-:W-:-:S13]  /*a130*/  LOP3.LUT P1, RZ, R4, 0xff, RZ, 0xc0, !PT ;  /* 0x000000ff04ff7812 */ /* 0x000fda000782c0ff */
[----:B------:R-:W-:Y:S05]  /*a140*/  @P1 BRA `(.L_x_204) ;  /* 0xfffffff4004c1947 */ /* 0x000fea000383ffff */
[----:B------:R-:W-:Y:S05]  /*a150*/  BSYNC B0 ;  /* 0x0000000000007941 */ /* 0x000fea0003800000 */
.L_x_192:
[----:B------:R-:W-:-:S03]  /*a160*/  UMOV UR4, 0xffffffff ;  /* 0xffffffff00047882 */ /* 0x000fc60000000000 */
[----:B------:R-:W-:Y:S05]  /*a170*/  BRA.DIV UR4, `(.L_x_205) ;  /* 0x00000006043c7947 */ /* 0x000fea000b800000 */
[----:B------:R-:W-:-:S13]  /*a180*/  ELECT P6, URZ, PT ;  /* 0x00000000003f782f */ /* 0x000fda00038c0000 */
.L_x_220:
[----:B------:R-:W-:Y:S04]  /*a190*/  BSSY B0, `(.L_x_206) ;  /* 0x0000034000007945 */ /* 0x000fe80003800000 */
[----:B------:R-:W-:Y:S05]  /*a1a0*/  @!P6 BRA `(.L_x_207) ;  /* 0x0000000000c8e947 */ /* 0x000fea0003800000 */
[----:B------:R-:W-:-:S04]  /*a1b0*/  LOP3.LUT R19, R19, 0x2, RZ, 0xfc, !PT ;  /* 0x0000000213137812 */ /* 0x000fc800078efcff */
[----:B------:R-:W-:-:S13]  /*a1c0*/  ISETP.NE.AND P0, PT, R19, 0x3, PT ;  /* 0x000000031300780c */ /* 0x000fda0003f05270 */
[----:B------:R-:W-:Y:S05]  /*a1d0*/  @!P0 BRA `(.L_x_208) ;  /* 0x0000000000048947 */ /* 0x000fea0003800000 */
[----:B------:R-:W-:Y:S01]  /*a1e0*/  BPT.TRAP 0x1 ;  /* 0x000000040000795c */ /* 0x000fe20000300000 */
.L_x_208:
[----:B------:R-:W0:Y:S01]  /*a1f0*/  S2R R3, SR_CgaCtaId ;  /* 0x0000000000037919 */ /* 0x000e220000008800 */
[----:B------:R-:W-:-:S04]  /*a200*/  MOV R2, 0x400 ;  /* 0x0000040000027802 */ /* 0x000fc80000000f00 */
[----:B0-----:R-:W-:Y:S02]  /*a210*/  LEA R3, R3, R2, 0x18 ;  /* 0x0000000203037211 */ /* 0x001fe400078ec0ff */
[----:B------:R-:W-:-:S03]  /*a220*/  SHF.L.U32 R2, R0, 0x1f, RZ ;  /* 0x0000001f00027819 */ /* 0x000fc600000006ff */
[----:B------:R-:W-:-:S04]  /*a230*/  VIADD R3, R3, 0x28 ;  /* 0x0000002803037836 */ /* 0x000fc80000000000 */
[C---:B------:R-:W-:Y:S02]  /*a240*/  IMAD R7, R12.reuse, 0x8, R3 ;  /* 0x000000080c077824 */ /* 0x040fe400078e0203 */
[----:B------:R-:W-:Y:S02]  /*a250*/  VIADD R12, R12, 0x1 ;  /* 0x000000010c0c7836 */ /* 0x000fe40000000000 */
[----:B------:R-:W0:Y:S03]  /*a260*/  SYNCS.PHASECHK.TRANS64.TRYWAIT P0, [R7+URZ], R2 ;  /* 0x00000002070075a7 */ /* 0x000e26000800017f */
[----:B------:R-:W-:-:S04]  /*a270*/  ISETP.NE.AND P1, PT, R12, 0x5, PT ;  /* 0x000000050c00780c */ /* 0x000fc80003f25270 */
[----:B------:R-:W-:Y:S02]  /*a280*/  SEL R5, RZ, 0x1, P1 ;  /* 0x00000001ff057807 */ /* 0x000fe40000800000 */
[----:B------:R-:W-:Y:S02]  /*a290*/  SEL R12, R12, RZ, P1 ;  /* 0x000000ff0c0c7207 */ /* 0x000fe40000800000 */
[----:B------:R-:W-:-:S03]  /*a2a0*/  LOP3.LUT R5, R0, R5, RZ, 0x3c, !PT ;  /* 0x0000000500057212 */ /* 0x000fc600078e3cff */
[----:B------:R-:W-:Y:S01]  /*a2b0*/  IMAD R9, R12, 0x8, R3 ;  /* 0x000000080c097824 */ /* 0x000fe200078e0203 */
[----:B------:R-:W-:Y:S01]  /*a2c0*/  SHF.L.U32 R4, R5, 0x1f, RZ ;  /* 0x0000001f05047819 */ /* 0x000fe200000006ff */
[----:B0-----:R-:W-:Y:S06]  /*a2d0*/  @!P0 BRA `(.L_x_209) ;  /* 0x0000000400048947 */ /* 0x001fec0003800000 */
.L_x_221:
[----:B------:R-:W1:Y:S01]  /*a2e0*/  SYNCS.PHASECHK.TRANS64.TRYWAIT P0, [R9+URZ], R4 ;  /* 0x00000004090075a7 */ /* 0x000e62000800017f */
[----:B------:R-:W-:-:S05]  /*a2f0*/  VIADD R0, R12, 0x1 ;  /* 0x000000010c007836 */ /* 0x000fca0000000000 */
[----:B------:R-:W-:-:S04]  /*a300*/  ISETP.NE.AND P1, PT, R0, 0x5, PT ;  /* 0x000000050000780c */ /* 0x000fc80003f25270 */
[----:B0-----:R-:W-:Y:S02]  /*a310*/  SEL R2, RZ, 0x1, P1 ;  /* 0x00000001ff027807 */ /* 0x001fe40000800000 */
[----:B------:R-:W-:Y:S02]  /*a320*/  SEL R0, R0, RZ, P1 ;  /* 0x000000ff00007207 */ /* 0x000fe40000800000 */
[----:B------:R-:W-:-:S03]  /*a330*/  LOP3.LUT R7, R5, R2, RZ, 0x3c, !PT ;  /* 0x0000000205077212 */ /* 0x000fc600078e3cff */
[----:B------:R-:W-:Y:S01]  /*a340*/  IMAD R6, R0, 0x8, R3 ;  /* 0x0000000800067824 */ /* 0x000fe200078e0203 */
[----:B------:R-:W-:Y:S01]  /*a350*/  SHF.L.U32 R5, R7, 0x1f, RZ ;  /* 0x0000001f07057819 */ /* 0x000fe200000006ff */
[----:B-1----:R-:W-:Y:S06]  /*a360*/  @!P0 BRA `(.L_x_210) ;  /* 0x0000000000f48947 */ /* 0x002fec0003800000 */
.L_x_222:
[----:B------:R-:W1:Y:S01]  /*a370*/  SYNCS.PHASECHK.TRANS64.TRYWAIT P0, [R6+URZ], R5 ;  /* 0x00000005060075a7 */ /* 0x000e62000800017f */
[----:B------:R-:W-:-:S05]  /*a380*/  VIADD R0, R0, 0x1 ;  /* 0x0000000100007836 */ /* 0x000fca0000000000 */
[----:B------:R-:W-:-:S04]  /*a390*/  ISETP.NE.AND P1, PT, R0, 0x5, PT ;  /* 0x000000050000780c */ /* 0x000fc80003f25270 */
[----:B------:R-:W-:Y:S02]  /*a3a0*/  SEL R2, RZ, 0x1, P1 ;  /* 0x00000001ff027807 */ /* 0x000fe40000800000 */
[----:B------:R-:W-:Y:S02]  /*a3b0*/  SEL R0, R0, RZ, P1 ;  /* 0x000000ff00007207 */ /* 0x000fe40000800000 */
[----:B------:R-:W-:-:S03]  /*a3c0*/  LOP3.LUT R7, R7, R2, RZ, 0x3c, !PT ;  /* 0x0000000207077212 */ /* 0x000fc600078e3cff */
[----:B0-----:R-:W-:Y:S01]  /*a3d0*/  IMAD R9, R0, 0x8, R3 ;  /* 0x0000000800097824 */ /* 0x001fe200078e0203 */
[----:B------:R-:W-:Y:S01]  /*a3e0*/  SHF.L.U32 R4, R7, 0x1f, RZ ;  /* 0x0000001f07047819 */ /* 0x000fe200000006ff */
[----:B-1----:R-:W-:Y:S06]  /*a3f0*/  @!P0 BRA `(.L_x_211) ;  /* 0x0000000000e48947 */ /* 0x002fec0003800000 */
.L_x_223:
[----:B------:R-:W1:Y:S01]  /*a400*/  SYNCS.PHASECHK.TRANS64.TRYWAIT P0, [R9+URZ], R4 ;  /* 0x00000004090075a7 */ /* 0x000e62000800017f */
[----:B------:R-:W-:-:S05]  /*a410*/  VIADD R0, R0, 0x1 ;  /* 0x0000000100007836 */ /* 0x000fca0000000000 */
[----:B------:R-:W-:-:S04]  /*a420*/  ISETP.NE.AND P1, PT, R0, 0x5, PT ;  /* 0x000000050000780c */ /* 0x000fc80003f25270 */
[----:B------:R-:W-:Y:S02]  /*a430*/  SEL R2, RZ, 0x1, P1 ;  /* 0x00000001ff027807 */ /* 0x000fe40000800000 */
[----:B------:R-:W-:Y:S02]  /*a440*/  SEL R0, R0, RZ, P1 ;  /* 0x000000ff00007207 */ /* 0x000fe40000800000 */
[----:B------:R-:W-:Y:S01]  /*a450*/  LOP3.LUT R2, R7, R2, RZ, 0x3c, !PT ;  /* 0x0000000207027212 */ /* 0x000fe200078e3cff */
[----:B-1----:R-:W-:Y:S06]  /*a460*/  @!P0 BRA `(.L_x_212) ;  /* 0x0000000000dc8947 */ /* 0x002fec0003800000 */
.L_x_224:
[----:B------:R-:W-:Y:S01]  /*a470*/  IMAD R3, R0, 0x8, R3 ;  /* 0x0000000800037824 */ /* 0x000fe200078e0203 */
[----:B------:R-:W-:-:S07]  /*a480*/  SHF.L.U32 R0, R2, 0x1f, RZ ;  /* 0x0000001f02007819 */ /* 0x000fce00000006ff */
.L_x_213:
[----:B--2---:R2:W3:Y:S02]  /*a490*/  SYNCS.PHASECHK.TRANS64.TRYWAIT P0, [R3+URZ], R0 ;  /* 0x00000000030075a7 */ /* 0x0044e4000800017f */
[----:B---3--:R-:W-:Y:S05]  /*a4a0*/  @!P0 NANOSLEEP.SYNCS 0x989680 ;  /* 0x009896800000895d */ /* 0x008fea0003900000 */
[----:B------:R-:W3:Y:S02]  /*a4b0*/  @!P0 SYNCS.PHASECHK.TRANS64 P0, [R3+URZ], R0 ;  /* 0x00000000030085a7 */ /* 0x000ee4000800007f */
[----:B---3--:R-:W-:Y:S05]  /*a4c0*/  @!P0 BRA `(.L_x_213) ;  /* 0xfffffffc00f08947 */ /* 0x008fea000383ffff */
.L_x_207:
[----:B------:R-:W-:Y:S05]  /*a4d0*/  BSYNC B0 ;  /* 0x0000000000007941 */ /* 0x000fea0003800000 */
.L_x_206:
[----:B------:R-:W-:Y:S05]  /*a4e0*/  EXIT ;  /* 0x000000000000794d */ /* 0x000fea0003800000 */
.L_x_17:
[----:B---3--:R3:W4:Y:S02]  /*a4f0*/  SYNCS.PHASECHK.TRANS64.TRYWAIT P1, [R3+URZ], R0 ;  /* 0x00000000030075a7 */ /* 0x008724000802017f */
[----:B----4-:R-:W-:Y:S05]  /*a500*/  @!P1 NANOSLEEP.SYNCS 0x989680 ;  /* 0x009896800000995d */ /* 0x010fea0003900000 */
[----:B------:R-:W4:Y:S02]  /*a510*/  @!P1 SYNCS.PHASECHK.TRANS64 P1, [R3+URZ], R0 ;  /* 0x00000000030095a7 */ /* 0x000f24000802007f */
[----:B----4-:R-:W-:Y:S05]  /*a520*/  @!P1 BRA `(.L_x_17) ;  /* 0xfffffffc00f09947 */ /* 0x010fea000383ffff */
[----:B------:R-:W-:Y:S05]  /*a530*/  BRA `(.L_x_16) ;  /* 0xffffff6c003c7947 */ /* 0x000fea000383ffff */
.L_x_22:
[----:B-1----:R-:W-:-:S04]  /*a540*/  IMAD.U32 R5, RZ, RZ, UR8 ;  /* 0x00000008ff057e24 */ /* 0x002fc8000f8e00ff */
[----:B------:R1:W2:Y:S03]  /*a550*/  SYNCS.PHASECHK.TRANS64.TRYWAIT P1, [R5+URZ], R4 ;  /* 0x00000004050075a7 */ /* 0x0002a6000802017f */
[----:B--2---:R-:W-:Y:S05]  /*a560*/  @!P1 NANOSLEEP.SYNCS 0x989680 ;  /* 0x009896800000995d */ /* 0x004fea0003900000 */
[----:B------:R-:W2:Y:S02]  /*a570*/  @!P1 SYNCS.PHASECHK.TRANS64 P1, [R5+URZ], R4 ;  /* 0x00000004050095a7 */ /* 0x000ea4000802007f */
[----:B--2---:R-:W-:Y:S05]  /*a580*/  @!P1 BRA `(.L_x_22) ;  /* 0xfffffffc00ec9947 */ /* 0x004fea000383ffff */
[----:B------:R-:W-:Y:S05]  /*a590*/  BRA `(.L_x_21) ;  /* 0xffffff7c00747947 */ /* 0x000fea000383ffff */
.L_x_193:
[----:B------:R-:W-:Y:S01]  /*a5a0*/  BSSY B1, `(.L_x_214) ;  /* 0x0000006000017945 */ /* 0x000fe20003800000 */
[----:B------:R-:W-:-:S07]  /*a5b0*/  IMAD.MOV.U32 R15, RZ, RZ, -0x1 ;  /* 0xffffffffff0f7424 */ /* 0x000fce00078e00ff */
[----:B------:R-:W-:Y:S05]  /*a5c0*/  WARPSYNC.COLLECTIVE R15, `(.L_x_215) ;  /* 0x000000000f0c7348 */ /* 0x000fea0003c00000 */
[----:B------:R-:W-:Y:S02]  /*a5d0*/  ELECT P6, UR62, PT ;  /* 0x00000000003e782f */ /* 0x000fe400038c0000 */
[----:B------:R-:W-:Y:S01]  /*a5e0*/  MOV R14, UR62 ;  /* 0x0000003e000e7c02 */ /* 0x000fe20008000f00 */
[----:B------:R-:W-:Y:S10]  /*a5f0*/  ENDCOLLECTIVE ;  /* 0x000000000000791b */ /* 0x000ff40003800000 */
.L_x_215:
[----:B------:R-:W-:Y:S05]  /*a600*/  BSYNC B1 ;  /* 0x0000000000017941 */ /* 0x000fea0003800000 */
.L_x_214:
[----:B------:R-:W-:Y:S05]  /*a610*/  BRA `(.L_x_216) ;  /* 0xfffffff000247947 */ /* 0x000fea000383ffff */
.L_x_196:
[----:B0-----:R0:W1:Y:S02]  /*a620*/  SYNCS.PHASECHK.TRANS64.TRYWAIT P1, [R14+URZ+0x28], R7 ;  /* 0x000028070e0075a7 */ /* 0x001064000802017f */
[----:B-1----:R-:W-:Y:S05]  /*a630*/  @!P1 NANOSLEEP.SYNCS 0x989680 ;  /* 0x009896800000995d */ /* 0x002fea0003900000 */
[----:B------:R-:W1:Y:S02]  /*a640*/  @!P1 SYNCS.PHASECHK.TRANS64 P1, [R14+URZ+0x28], R7 ;  /* 0x000028070e0095a7 */ /* 0x000e64000802007f */
[----:B-1----:R-:W-:Y:S05]  /*a650*/  @!P1 BRA `(.L_x_196) ;  /* 0xfffffffc00f09947 */ /* 0x002fea000383ffff */
[----:B------:R-:W-:Y:S05]  /*a660*/  BRA `(.L_x_217) ;  /* 0xfffffff000587947 */ /* 0x000fea000383ffff */
.L_x_205:
[----:B------:R-:W-:Y:S01]  /*a670*/  BSSY B0, `(.L_x_218) ;  /* 0x0000006000007945 */ /* 0x000fe20003800000 */
[----:B------:R-:W-:-:S07]  /*a680*/  IMAD.MOV.U32 R15, RZ, RZ, -0x1 ;  /* 0xffffffffff0f7424 */ /* 0x000fce00078e00ff */
[----:B------:R-:W-:Y:S05]  /*a690*/  WARPSYNC.COLLECTIVE R15, `(.L_x_219) ;  /* 0x000000000f0c7348 */ /* 0x000fea0003c00000 */
[----:B------:R-:W-:Y:S02]  /*a6a0*/  ELECT P6, UR62, PT ;  /* 0x00000000003e782f */ /* 0x000fe400038c0000 */
[----:B------:R-:W-:Y:S01]  /*a6b0*/  MOV R14, UR62 ;  /* 0x0000003e000e7c02 */ /* 0x000fe20008000f00 */
[----:B------:R-:W-:Y:S10]  /*a6c0*/  ENDCOLLECTIVE ;  /* 0x000000000000791b */ /* 0x000ff40003800000 */
.L_x_219:
[----:B------:R-:W-:Y:S05]  /*a6d0*/  BSYNC B0 ;  /* 0x0000000000007941 */ /* 0x000fea0003800000 */
.L_x_218:
[----:B------:R-:W-:Y:S05]  /*a6e0*/  BRA `(.L_x_220) ;  /* 0xfffffff800a87947 */ /* 0x000fea000383ffff */
.L_x_209:
[----:B0-----:R0:W1:Y:S02]  /*a6f0*/  SYNCS.PHASECHK.TRANS64.TRYWAIT P0, [R7+URZ], R2 ;  /* 0x00000002070075a7 */ /* 0x001064000800017f */
[----:B-1----:R-:W-:Y:S05]  /*a700*/  @!P0 NANOSLEEP.SYNCS 0x989680 ;  /* 0x009896800000895d */ /* 0x002fea0003900000 */
[----:B------:R-:W1:Y:S02]  /*a710*/  @!P0 SYNCS.PHASECHK.TRANS64 P0, [R7+URZ], R2 ;  /* 0x00000002070085a7 */ /* 0x000e64000800007f */
[----:B-1----:R-:W-:Y:S05]  /*a720*/  @!P0 BRA `(.L_x_209) ;  /* 0xfffffffc00f08947 */ /* 0x002fea000383ffff */
[----:B------:R-:W-:Y:S05]  /*a730*/  BRA `(.L_x_221) ;  /* 0xfffffff800e87947 */ /* 0x000fea000383ffff */
.L_x_210:
[----:B0-----:R0:W1:Y:S02]  /*a740*/  SYNCS.PHASECHK.TRANS64.TRYWAIT P0, [R9+URZ], R4 ;  /* 0x00000004090075a7 */ /* 0x001064000800017f */
[----:B-1----:R-:W-:Y:S05]  /*a750*/  @!P0 NANOSLEEP.SYNCS 0x989680 ;  /* 0x009896800000895d */ /* 0x002fea0003900000 */
[----:B------:R-:W1:Y:S02]  /*a760*/  @!P0 SYNCS.PHASECHK.TRANS64 P0, [R9+URZ], R4 ;  /* 0x00000004090085a7 */ /* 0x000e64000800007f */
[----:B-1----:R-:W-:Y:S05]  /*a770*/  @!P0 BRA `(.L_x_210) ;  /* 0xfffffffc00f08947 */ /* 0x002fea000383ffff */
[----:B------:R-:W-:Y:S05]  /*a780*/  BRA `(.L_x_222) ;  /* 0xfffffff800f87947 */ /* 0x000fea000383ffff */
.L_x_211:
[----:B0-----:R0:W1:Y:S02]  /*a790*/  SYNCS.PHASECHK.TRANS64.TRYWAIT P0, [R6+URZ], R5 ;  /* 0x00000005060075a7 */ /* 0x001064000800017f */
[----:B-1----:R-:W-:Y:S05]  /*a7a0*/  @!P0 NANOSLEEP.SYNCS 0x989680 ;  /* 0x009896800000895d */ /* 0x002fea0003900000 */
[----:B------:R-:W1:Y:S02]  /*a7b0*/  @!P0 SYNCS.PHASECHK.TRANS64 P0, [R6+URZ], R5 ;  /* 0x00000005060085a7 */ /* 0x000e64000800007f */
[----:B-1----:R-:W-:Y:S05]  /*a7c0*/  @!P0 BRA `(.L_x_211) ;  /* 0xfffffffc00f08947 */ /* 0x002fea000383ffff */
[----:B------:R-:W-:Y:S05]  /*a7d0*/  BRA `(.L_x_223) ;  /* 0xfffffffc00087947 */ /* 0x000fea000383ffff */
.L_x_212:
[----:B-1----:R1:W2:Y:S02]  /*a7e0*/  SYNCS.PHASECHK.TRANS64.TRYWAIT P0, [R9+URZ], R4 ;  /* 0x00000004090075a7 */ /* 0x0022a4000800017f */
[----:B--2---:R-:W-:Y:S05]  /*a7f0*/  @!P0 NANOSLEEP.SYNCS 0x989680 ;  /* 0x009896800000895d */ /* 0x004fea0003900000 */
[----:B------:R-:W2:Y:S02]  /*a800*/  @!P0 SYNCS.PHASECHK.TRANS64 P0, [R9+URZ], R4 ;  /* 0x00000004090085a7 */ /* 0x000ea4000800007f */
[----:B--2---:R-:W-:Y:S05]  /*a810*/  @!P0 BRA `(.L_x_212) ;  /* 0xfffffffc00f08947 */ /* 0x004fea000383ffff */
[----:B------:R-:W-:Y:S05]  /*a820*/  BRA `(.L_x_224) ;  /* 0xfffffffc00107947 */ /* 0x000fea000383ffff */
.L_x_225:
[----:B------:R-:W-:-:S00]  /*a830*/  BRA `(.L_x_225) ;  /* 0xfffffffc00fc7947 */ /* 0x000fc0000383ffff */
[----:B------:R-:W-:-:S00]  /*a840*/  NOP ;  /* 0x0000000000007918 */ /* 0x000fc00000000000 */
        /* <DEDUP_REMOVED lines=11> */
.L_x_226:


//--------------------- .nv.global.init           --------------------------
	.section	.nv.global.init,"aw",@progbits
.nv.global.init:
	.type		$str$22,@object
	.size		$str$22,($str$23 - $str$22)
$str$22:
        /*0000*/ 	.byte	0x6b, 0x5f, 0x74, 0x69, 0x6c, 0x65, 0x5f, 0x63, 0x6f, 0x75, 0x6e, 0x74, 0x20, 0x3e, 0x3d, 0x20
        /*0010*/ 	.byte	0x31, 0x00
	.type		$str$23,@object
	.size		$str$23,(__unnamed_1 - $str$23)
$str$23:
        /*0012*/ 	.byte	0x2f, 0x74, 0x6d, 0x70, 0x2f, 0x63, 0x75, 0x74, 0x6c, 0x61, 0x73, 0x73, 0x5f, 0x73, 0x77, 0x65
        /*0022*/ 	.byte	0x65, 0x70, 0x5f, 0x73, 0x72, 0x63, 0x2f, 0x69, 0x6e, 0x63, 0x6c, 0x75, 0x64, 0x65, 0x2f, 0x63
        /*0032*/ 	.byte	0x75, 0x74, 0x6c, 0x61, 0x73, 0x73, 0x2f, 0x67, 0x65, 0x6d, 0x6d, 0x2f, 0x63, 0x6f, 0x6c, 0x6c
        /*0042*/ 	.byte	0x65, 0x63, 0x74, 0x69, 0x76, 0x65, 0x2f, 0x73, 0x6d, 0x39, 0x30, 0x5f, 0x6d, 0x6d, 0x61, 0x5f
        /*0052*/ 	.byte	0x74, 0x6d, 0x61, 0x5f, 0x67, 0x6d, 0x6d, 0x61, 0x5f, 0x73, 0x73, 0x5f, 0x77, 0x61, 0x72, 0x70
        /*0062*/ 	.byte	0x73, 0x70, 0x65, 0x63, 0x69, 0x61, 0x6c, 0x69, 0x7a, 0x65, 0x64, 0x2e, 0x68, 0x70, 0x70, 0x00
	.type		__unnamed_1,@object
	.size		__unnamed_1,(.L_0 - __unnamed_1)
__unnamed_1:
        /*0072*/ 	.byte	0x76, 0x6f, 0x69, 0x64, 0x20, 0x63, 0x75, 0x74, 0x6c, 0x61, 0x73, 0x73, 0x3a, 0x3a, 0x67, 0x65
        /* <DEDUP_REMOVED lines=180> */
        /*0bc2*/ 	.byte	0x79, 0x5d, 0x00
.L_0:


//--------------------- .nv.shared._ZN7cutlass13device_kernelINS_4gemm6kernel13GemmUniversalIN4cute5tupleIJiiiiEEENS1_10collective13CollectiveMmaINS1_34MainloopSm90TmaGmmaWarpSpecializedILi5ENS5_IJNS4_1CILi1EEESB_SB_EEENS1_35KernelTmaWarpSpecializedCooperativeEEENS5_IJNSA_ILi256EEENSA_ILi80EEENSA_ILi64EEEEEENS_10bfloat16_tENS5_IJlSB_lEEESJ_SK_NS4_8TiledMMAINS4_8MMA_AtomIJNS4_4SM904GMMA27MMA_64x16x16_F32BF16BF16_SSILNSO_5MajorE0ELSQ_0ELNSO_7ScaleInE1ELSR_1EEEEEENS4_6LayoutINS5_IJNSA_ILi2EEESB_SB_EEENS5_IJSB_NSA_ILi0EEESX_EEEEENS5_IJNS4_10UnderscoreES10_S10_EEEEENS4_13SM90_TMA_LOADENS4_14ComposedLayoutINS4_7SwizzleILi3ELi4ELi3EEENS4_18smem_ptr_flag_bitsILi16EEENSU_INS5_IJNSA_ILi8EEESH_EEENS5_IJSH_SB_EEEEEEEvNS4_8identityES13_S1D_vS1E_EENS_8epilogue10collective6detail29Sm90TmaWarpSpecializedAdapterINS1H_15DefaultEpilogueISJ_SK_SK_NS1G_6thread17LinearCombinationISJ_Li1EffLNS1L_9ScaleType4KindE0ELNS_15FloatRoundStyleE2ESJ_EENS1_15EpilogueDefaultEEEEEvvEEEEvNT_6ParamsE --------------------------
	.section	.nv.shared._ZN7cutlass13device_kernelINS_4gemm6kernel13GemmUniversalIN4cute5tupleIJiiiiEEENS1_10collective13CollectiveMmaINS1_34MainloopSm90TmaGmmaWarpSpecializedILi5ENS5_IJNS4_1CILi1EEESB_SB_EEENS1_35KernelTmaWarpSpecializedCooperativeEEENS5_IJNSA_ILi256EEENSA_ILi80EEENSA_ILi64EEEEEENS_10bfloat16_tENS5_IJlSB_lEEESJ_SK_NS4_8TiledMMAINS4_8MMA_AtomIJNS4_4SM904GMMA27MMA_64x16x16_F32BF16BF16_SSILNSO_5MajorE0ELSQ_0ELNSO_7ScaleInE1ELSR_1EEEEEENS4_6LayoutINS5_IJNSA_ILi2EEESB_SB_EEENS5_IJSB_NSA_ILi0EEESX_EEEEENS5_IJNS4_10UnderscoreES10_S10_EEEEENS4_13SM90_TMA_LOADENS4_14ComposedLayoutINS4_7SwizzleILi3ELi4ELi3EEENS4_18smem_ptr_flag_bitsILi16EEENSU_INS5_IJNSA_ILi8EEESH_EEENS5_IJSH_SB_EEEEEEEvNS4_8identityES13_S1D_vS1E_EENS_8epilogue10collective6detail29Sm90TmaWarpSpecializedAdapterINS1H_15DefaultEpilogueISJ_SK_SK_NS1G_6thread17LinearCombinationISJ_Li1EffLNS1L_9ScaleType4KindE0ELNS_15FloatRoundStyleE2ESJ_EENS1_15EpilogueDefaultEEEEEvvEEEEvNT_6ParamsE,"aw",@nobits
	.sectionflags	@""
	.align	16
	.zero		1024


//--------------------- .nv.shared.reserved.0     --------------------------
	.section	.nv.shared.reserved.0,"aw",@nobits
	.weak		__nv_reservedSMEM_offset_0_alias
	.size		__nv_reservedSMEM_offset_0_alias, 0, 0
	.other		__nv_reservedSMEM_offset_0_alias,@"STO_CUDA_RESERVED_SHARED STV_DEFAULT"
__nv_reservedSMEM_offset_0_alias:
	.zero		0


//--------------------- .nv.global                --------------------------
	.section	.nv.global,"aw",@nobits
.nv.global:
	.type		_ZN39_INTERNAL_addced64_4_k_cu_69a51cec_75794cute1_E,@object
	.size		_ZN39_INTERNAL_addced64_4_k_cu_69a51cec_75794cute1_E,(_ZN39_INTERNAL_addced64_4_k_cu_69a51cec_75794cuda3std3__45__cpo6cbeginE - _ZN39_INTERNAL_addced64_4_k_cu_69a51cec_75794cute1_E)
_ZN39_INTERNAL_addced64_4_k_cu_69a51cec_75794cute1_E:
	.zero		1
	.type		_ZN39_INTERNAL_addced64_4_k_cu_69a51cec_75794cuda3std3__45__cpo6cbeginE,@object
	.size		_ZN39_INTERNAL_addced64_4_k_cu_69a51cec_75794cuda3std3__45__cpo6cbeginE,(_ZN39_INTERNAL_addced64_4_k_cu_69a51cec_75794cuda3std3__48in_placeE - _ZN39_INTERNAL_addced64_4_k_cu_69a51cec_75794cuda3std3__45__cpo6cbeginE)
_ZN39_INTERNAL_addced64_4_k_cu_69a51cec_75794cuda3std3__45__cpo6cbeginE:
	.zero		1
	.type		_ZN39_INTERNAL_addced64_4_k_cu_69a51cec_75794cuda3std3__48in_placeE,@object
	.size		_ZN39_INTERNAL_addced64_4_k_cu_69a51cec_75794cuda3std3__48in_placeE,(_ZN39_INTERNAL_addced64_4_k_cu_69a51cec_75794cuda3std6ranges3__45__cpo9iter_moveE - _ZN39_INTERNAL_addced64_4_k_cu_69a51cec_75794cuda3std3__48in_placeE)
_ZN39_INTERNAL_addced64_4_k_cu_69a51cec_75794cuda3std3__48in_placeE:
	.zero		1
	.type		_ZN39_INTERNAL_addced64_4_k_cu_69a51cec_75794cuda3std6ranges3__45__cpo9iter_moveE,@object
	.size		_ZN39_INTERNAL_addced64_4_k_cu_69a51cec_75794cuda3std6ranges3__45__cpo9iter_moveE,(_ZN39_INTERNAL_addced64_4_k_cu_69a51cec_75794cuda3std3__45__cpo5beginE - _ZN39_INTERNAL_addced64_4_k_cu_69a51cec_75794cuda3std6ranges3__45__cpo9iter_moveE)
_ZN39_INTERNAL_addced64_4_k_cu_69a51cec_75794cuda3std6ranges3__45__cpo9iter_moveE:
	.zero		1
	.type		_ZN39_INTERNAL_addced64_4_k_cu_69a51cec_75794cuda3std3__45__cpo5beginE,@object
	.size		_ZN39_INTERNAL_addced64_4_k_cu_69a51cec_75794cuda3std3__45__cpo5beginE,(_ZN39_INTERNAL_addced64_4_k_cu_69a51cec_75794cuda3std3__441_GLOBAL__N__addced64_4_k_cu_69a51cec_75796ignoreE - _ZN39_INTERNAL_addced64_4_k_cu_69a51cec_75794cuda3std3__45__cpo5beginE)
_ZN39_INTERNAL_addced64_4_k_cu_69a51cec_75794cuda3std3__45__cpo5beginE:
	.zero		1
	.type		_ZN39_INTERNAL_addced64_4_k_cu_69a51cec_75794cuda3std3__441_GLOBAL__N__addced64_4_k_cu_69a51cec_75796ignoreE,@object
	.size		_ZN39_INTERNAL_addced64_4_k_cu_69a51cec_75794cuda3std3__441_GLOBAL__N__addced64_4_k_cu_69a51cec_75796ignoreE,(_ZN39_INTERNAL_addced64_4_k_cu_69a51cec_75794cute7productE - _ZN39_INTERNAL_addced64_4_k_cu_69a51cec_75794cuda3std3__441_GLOBAL__N__addced64_4_k_cu_69a51cec_75796ignoreE)
_ZN39_INTERNAL_addced64_4_k_cu_69a51cec_75794cuda3std3__441_GLOBAL__N__addced64_4_k_cu_69a51cec_75796ignoreE:
	.zero		1
	.type		_ZN39_INTERNAL_addced64_4_k_cu_69a51cec_75794cute7productE,@object
	.size		_ZN39_INTERNAL_addced64_4_k_cu_69a51cec_75794cute7productE,(_ZN39_INTERNAL_addced64_4_k_cu_69a51cec_75794cuda3std3__45__cpo3endE - _ZN39_INTERNAL_addced64_4_k_cu_69a51cec_75794cute7productE)
_ZN39_INTERNAL_addced64_4_k_cu_69a51cec_75794cute7productE:
	.zero		1
	.type		_ZN39_INTERNAL_addced64_4_k_cu_69a51cec_75794cuda3std3__45__cpo3endE,@object
	.size		_ZN39_INTERNAL_addced64_4_k_cu_69a51cec_75794cuda3std3__45__cpo3endE,(_ZN39_INTERNAL_addced64_4_k_cu_69a51cec_75794cuda3std3__419piecewise_constructE - _ZN39_INTERNAL_addced64_4_k_cu_69a51cec_75794cuda3std3__45__cpo3endE)
_ZN39_INTERNAL_addced64_4_k_cu_69a51cec_75794cuda3std3__45__cpo3endE:
	.zero		1
	.type		_ZN39_INTERNAL_addced64_4_k_cu_69a51cec_75794cuda3std3__419piecewise_constructE,@object
	.size		_ZN39_INTERNAL_addced64_4_k_cu_69a51cec_75794cuda3std3__419piecewise_constructE,(_ZN39_INTERNAL_addced64_4_k_cu_69a51cec_75794cuda3std3__45__cpo4cendE - _ZN39_INTERNAL_addced64_4_k_cu_69a51cec_75794cuda3std3__419piecewise_constructE)
_ZN39_INTERNAL_addced64_4_k_cu_69a51cec_75794cuda3std3__419piecewise_constructE:
	.zero		1
	.type		_ZN39_INTERNAL_addced64_4_k_cu_69a51cec_75794cuda3std3__45__cpo4cendE,@object
	.size		_ZN39_INTERNAL_addced64_4_k_cu_69a51cec_75794cuda3std3__45__cpo4cendE,(_ZN39_INTERNAL_addced64_4_k_cu_69a51cec_75794cuda3std6ranges3__45__cpo4swapE - _ZN39_INTERNAL_addced64_4_k_cu_69a51cec_75794cuda3std3__45__cpo4cendE)
_ZN39_INTERNAL_addced64_4_k_cu_69a51cec_75794cuda3std3__45__cpo4cendE:
	.zero		1
	.type		_ZN39_INTERNAL_addced64_4_k_cu_69a51cec_75794cuda3std6ranges3__45__cpo4swapE,@object
	.size		_ZN39_INTERNAL_addced64_4_k_cu_69a51cec_75794cuda3std6ranges3__45__cpo4swapE,(.L_8 - _ZN39_INTERNAL_addced64_4_k_cu_69a51cec_75794cuda3std6ranges3__45__cpo4swapE)
_ZN39_INTERNAL_addced64_4_k_cu_69a51cec_75794cuda3std6ranges3__45__cpo4swapE:
	.zero		1
.L_8:


//--------------------- .nv.constant0._ZN7cutlass13device_kernelINS_4gemm6kernel13GemmUniversalIN4cute5tupleIJiiiiEEENS1_10collective13CollectiveMmaINS1_34MainloopSm90TmaGmmaWarpSpecializedILi5ENS5_IJNS4_1CILi1EEESB_SB_EEENS1_35KernelTmaWarpSpecializedCooperativeEEENS5_IJNSA_ILi256EEENSA_ILi80EEENSA_ILi64EEEEEENS_10bfloat16_tENS5_IJlSB_lEEESJ_SK_NS4_8TiledMMAINS4_8MMA_AtomIJNS4_4SM904GMMA27MMA_64x16x16_F32BF16BF16_SSILNSO_5MajorE0ELSQ_0ELNSO_7ScaleInE1ELSR_1EEEEEENS4_6LayoutINS5_IJNSA_ILi2EEESB_SB_EEENS5_IJSB_NSA_ILi0EEESX_EEEEENS5_IJNS4_10UnderscoreES10_S10_EEEEENS4_13SM90_TMA_LOADENS4_14ComposedLayoutINS4_7SwizzleILi3ELi4ELi3EEENS4_18smem_ptr_flag_bitsILi16EEENSU_INS5_IJNSA_ILi8EEESH_EEENS5_IJSH_SB_EEEEEEEvNS4_8identityES13_S1D_vS1E_EENS_8epilogue10collective6detail29Sm90TmaWarpSpecializedAdapterINS1H_15DefaultEpilogueISJ_SK_SK_NS1G_6thread17LinearCombinationISJ_Li1EffLNS1L_9ScaleType4KindE0ELNS_15FloatRoundStyleE2ESJ_EENS1_15EpilogueDefaultEEEEEvvEEEEvNT_6ParamsE --------------------------
	.section	.nv.constant0._ZN7cutlass13device_kernelINS_4gemm6kernel13GemmUniversalIN4cute5tupleIJiiiiEEENS1_10collective13CollectiveMmaINS1_34MainloopSm90TmaGmmaWarpSpecializedILi5ENS5_IJNS4_1CILi1EEESB_SB_EEENS1_35KernelTmaWarpSpecializedCooperativeEEENS5_IJNSA_ILi256EEENSA_ILi80EEENSA_ILi64EEEEEENS_10bfloat16_tENS5_IJlSB_lEEESJ_SK_NS4_8TiledMMAINS4_8MMA_AtomIJNS4_4SM904GMMA27MMA_64x16x16_F32BF16BF16_SSILNSO_5MajorE0ELSQ_0ELNSO_7ScaleInE1ELSR_1EEEEEENS4_6LayoutINS5_IJNSA_ILi2EEESB_SB_EEENS5_IJSB_NSA_ILi0EEESX_EEEEENS5_IJNS4_10UnderscoreES10_S10_EEEEENS4_13SM90_TMA_LOADENS4_14ComposedLayoutINS4_7SwizzleILi3ELi4ELi3EEENS4_18smem_ptr_flag_bitsILi16EEENSU_INS5_IJNSA_ILi8EEESH_EEENS5_IJSH_SB_EEEEEEEvNS4_8identityES13_S1D_vS1E_EENS_8epilogue10collective6detail29Sm90TmaWarpSpecializedAdapterINS1H_15DefaultEpilogueISJ_SK_SK_NS1G_6thread17LinearCombinationISJ_Li1EffLNS1L_9ScaleType4KindE0ELNS_15FloatRoundStyleE2ESJ_EENS1_15EpilogueDefaultEEEEEvvEEEEvNT_6ParamsE,"a",@progbits
	.sectionflags	@""
	.align	4
.nv.constant0._ZN7cutlass13device_kernelINS_4gemm6kernel13GemmUniversalIN4cute5tupleIJiiiiEEENS1_10collective13CollectiveMmaINS1_34MainloopSm90TmaGmmaWarpSpecializedILi5ENS5_IJNS4_1CILi1EEESB_SB_EEENS1_35KernelTmaWarpSpecializedCooperativeEEENS5_IJNSA_ILi256EEENSA_ILi80EEENSA_ILi64EEEEEENS_10bfloat16_tENS5_IJlSB_lEEESJ_SK_NS4_8TiledMMAINS4_8MMA_AtomIJNS4_4SM904GMMA27MMA_64x16x16_F32BF16BF16_SSILNSO_5MajorE0ELSQ_0ELNSO_7ScaleInE1ELSR_1EEEEEENS4_6LayoutINS5_IJNSA_ILi2EEESB_SB_EEENS5_IJSB_NSA_ILi0EEESX_EEEEENS5_IJNS4_10UnderscoreES10_S10_EEEEENS4_13SM90_TMA_LOADENS4_14ComposedLayoutINS4_7SwizzleILi3ELi4ELi3EEENS4_18smem_ptr_flag_bitsILi16EEENSU_INS5_IJNSA_ILi8EEESH_EEENS5_IJSH_SB_EEEEEEEvNS4_8identityES13_S1D_vS1E_EENS_8epilogue10collective6detail29Sm90TmaWarpSpecializedAdapterINS1H_15DefaultEpilogueISJ_SK_SK_NS1G_6thread17LinearCombinationISJ_Li1EffLNS1L_9ScaleType4KindE0ELNS_15FloatRoundStyleE2ESJ_EENS1_15EpilogueDefaultEEEEEvvEEEEvNT_6ParamsE:
	.zero		1664


//--------------------- SYMBOLS --------------------------

	.type		.nv.reservedSmem.offset0,@object
	.size		.nv.reservedSmem.offset0,0x4
	.type		__assertfail,@function
